//
// Generated by NVIDIA NVVM Compiler
//
// Compiler Build ID: CL-36424714
// Cuda compilation tools, release 13.0, V13.0.88
// Based on NVVM 20.0.0
//

.version 9.0
.target sm_100
.address_size 64

	// .globl	_Z11sgemm_naiveiiifPKfS0_fPf
// _ZZ22sgemm_shared_mem_cacheILi32EEviiifPKfS1_fPfE6blockA has been demoted
// _ZZ22sgemm_shared_mem_cacheILi32EEviiifPKfS1_fPfE6blockB has been demoted

.visible .entry _Z11sgemm_naiveiiifPKfS0_fPf(
	.param .u32 _Z11sgemm_naiveiiifPKfS0_fPf_param_0,
	.param .u32 _Z11sgemm_naiveiiifPKfS0_fPf_param_1,
	.param .u32 _Z11sgemm_naiveiiifPKfS0_fPf_param_2,
	.param .f32 _Z11sgemm_naiveiiifPKfS0_fPf_param_3,
	.param .u64 .ptr .align 1 _Z11sgemm_naiveiiifPKfS0_fPf_param_4,
	.param .u64 .ptr .align 1 _Z11sgemm_naiveiiifPKfS0_fPf_param_5,
	.param .f32 _Z11sgemm_naiveiiifPKfS0_fPf_param_6,
	.param .u64 .ptr .align 1 _Z11sgemm_naiveiiifPKfS0_fPf_param_7
)
{
	.reg .pred 	%p<13>;
	.reg .b32 	%r<41>;
	.reg .b32 	%f<73>;
	.reg .b64 	%rd<53>;

	ld.param.u32 	%r20, [_Z11sgemm_naiveiiifPKfS0_fPf_param_0];
	ld.param.u32 	%r18, [_Z11sgemm_naiveiiifPKfS0_fPf_param_1];
	ld.param.u32 	%r19, [_Z11sgemm_naiveiiifPKfS0_fPf_param_2];
	ld.param.f32 	%f13, [_Z11sgemm_naiveiiifPKfS0_fPf_param_3];
	ld.param.u64 	%rd7, [_Z11sgemm_naiveiiifPKfS0_fPf_param_4];
	ld.param.u64 	%rd8, [_Z11sgemm_naiveiiifPKfS0_fPf_param_5];
	ld.param.f32 	%f14, [_Z11sgemm_naiveiiifPKfS0_fPf_param_6];
	ld.param.u64 	%rd6, [_Z11sgemm_naiveiiifPKfS0_fPf_param_7];
	cvta.to.global.u64 	%rd1, %rd8;
	cvta.to.global.u64 	%rd2, %rd7;
	mov.u32 	%r21, %ctaid.y;
	mov.u32 	%r22, %ntid.y;
	mov.u32 	%r23, %tid.y;
	mad.lo.s32 	%r1, %r21, %r22, %r23;
	mov.u32 	%r24, %ctaid.x;
	mov.u32 	%r25, %ntid.x;
	mov.u32 	%r26, %tid.x;
	mad.lo.s32 	%r2, %r24, %r25, %r26;
	setp.ge.s32 	%p1, %r1, %r20;
	setp.ge.s32 	%p2, %r2, %r19;
	or.pred  	%p3, %p1, %p2;
	@%p3 bra 	$L__BB0_14;
	setp.lt.s32 	%p4, %r18, 1;
	mov.f32 	%f72, 0f00000000;
	@%p4 bra 	$L__BB0_13;
	mul.lo.s32 	%r3, %r18, %r1;
	and.b32  	%r4, %r18, 7;
	setp.lt.u32 	%p5, %r18, 8;
	mov.f32 	%f72, 0f00000000;
	mov.b32 	%r39, 0;
	@%p5 bra 	$L__BB0_5;
	and.b32  	%r39, %r18, 2147483640;
	neg.s32 	%r37, %r39;
	shl.b32 	%r7, %r19, 3;
	mul.wide.u32 	%rd9, %r3, 4;
	add.s64 	%rd10, %rd9, %rd2;
	add.s64 	%rd52, %rd10, 16;
	mov.f32 	%f72, 0f00000000;
	mul.wide.s32 	%rd13, %r19, 4;
	mov.u32 	%r36, %r2;
$L__BB0_4:
	.pragma "nounroll";
	ld.global.f32 	%f19, [%rd52+-16];
	mul.wide.s32 	%rd11, %r36, 4;
	add.s64 	%rd12, %rd1, %rd11;
	ld.global.f32 	%f20, [%rd12];
	fma.rn.f32 	%f21, %f19, %f20, %f72;
	ld.global.f32 	%f22, [%rd52+-12];
	add.s64 	%rd14, %rd12, %rd13;
	ld.global.f32 	%f23, [%rd14];
	fma.rn.f32 	%f24, %f22, %f23, %f21;
	ld.global.f32 	%f25, [%rd52+-8];
	add.s64 	%rd15, %rd14, %rd13;
	ld.global.f32 	%f26, [%rd15];
	fma.rn.f32 	%f27, %f25, %f26, %f24;
	ld.global.f32 	%f28, [%rd52+-4];
	add.s64 	%rd16, %rd15, %rd13;
	ld.global.f32 	%f29, [%rd16];
	fma.rn.f32 	%f30, %f28, %f29, %f27;
	ld.global.f32 	%f31, [%rd52];
	add.s64 	%rd17, %rd16, %rd13;
	ld.global.f32 	%f32, [%rd17];
	fma.rn.f32 	%f33, %f31, %f32, %f30;
	ld.global.f32 	%f34, [%rd52+4];
	add.s64 	%rd18, %rd17, %rd13;
	ld.global.f32 	%f35, [%rd18];
	fma.rn.f32 	%f36, %f34, %f35, %f33;
	ld.global.f32 	%f37, [%rd52+8];
	add.s64 	%rd19, %rd18, %rd13;
	ld.global.f32 	%f38, [%rd19];
	fma.rn.f32 	%f39, %f37, %f38, %f36;
	ld.global.f32 	%f40, [%rd52+12];
	add.s64 	%rd20, %rd19, %rd13;
	ld.global.f32 	%f41, [%rd20];
	fma.rn.f32 	%f72, %f40, %f41, %f39;
	add.s32 	%r37, %r37, 8;
	add.s32 	%r36, %r36, %r7;
	add.s64 	%rd52, %rd52, 32;
	setp.ne.s32 	%p6, %r37, 0;
	@%p6 bra 	$L__BB0_4;
$L__BB0_5:
	setp.eq.s32 	%p7, %r4, 0;
	@%p7 bra 	$L__BB0_13;
	and.b32  	%r13, %r18, 3;
	setp.lt.u32 	%p8, %r4, 4;
	@%p8 bra 	$L__BB0_8;
	add.s32 	%r28, %r39, %r3;
	mul.wide.u32 	%rd21, %r28, 4;
	add.s64 	%rd22, %rd2, %rd21;
	ld.global.f32 	%f43, [%rd22];
	mad.lo.s32 	%r29, %r39, %r19, %r2;
	mul.wide.s32 	%rd23, %r29, 4;
	add.s64 	%rd24, %rd1, %rd23;
	ld.global.f32 	%f44, [%rd24];
	fma.rn.f32 	%f45, %f43, %f44, %f72;
	cvt.u64.u32 	%rd25, %r3;
	cvt.u64.u32 	%rd26, %r39;
	add.s64 	%rd27, %rd26, %rd25;
	shl.b64 	%rd28, %rd27, 2;
	add.s64 	%rd29, %rd2, %rd28;
	ld.global.f32 	%f46, [%rd29+4];
	mul.wide.s32 	%rd30, %r19, 4;
	add.s64 	%rd31, %rd24, %rd30;
	ld.global.f32 	%f47, [%rd31];
	fma.rn.f32 	%f48, %f46, %f47, %f45;
	ld.global.f32 	%f49, [%rd29+8];
	add.s64 	%rd32, %rd31, %rd30;
	ld.global.f32 	%f50, [%rd32];
	fma.rn.f32 	%f51, %f49, %f50, %f48;
	ld.global.f32 	%f52, [%rd29+12];
	add.s64 	%rd33, %rd32, %rd30;
	ld.global.f32 	%f53, [%rd33];
	fma.rn.f32 	%f72, %f52, %f53, %f51;
	add.s32 	%r39, %r39, 4;
$L__BB0_8:
	setp.eq.s32 	%p9, %r13, 0;
	@%p9 bra 	$L__BB0_13;
	setp.eq.s32 	%p10, %r13, 1;
	@%p10 bra 	$L__BB0_11;
	add.s32 	%r30, %r39, %r3;
	mul.wide.u32 	%rd34, %r30, 4;
	add.s64 	%rd35, %rd2, %rd34;
	ld.global.f32 	%f55, [%rd35];
	mad.lo.s32 	%r31, %r39, %r19, %r2;
	mul.wide.s32 	%rd36, %r31, 4;
	add.s64 	%rd37, %rd1, %rd36;
	ld.global.f32 	%f56, [%rd37];
	fma.rn.f32 	%f57, %f55, %f56, %f72;
	cvt.u64.u32 	%rd38, %r3;
	cvt.u64.u32 	%rd39, %r39;
	add.s64 	%rd40, %rd39, %rd38;
	shl.b64 	%rd41, %rd40, 2;
	add.s64 	%rd42, %rd2, %rd41;
	ld.global.f32 	%f58, [%rd42+4];
	mul.wide.s32 	%rd43, %r19, 4;
	add.s64 	%rd44, %rd37, %rd43;
	ld.global.f32 	%f59, [%rd44];
	fma.rn.f32 	%f72, %f58, %f59, %f57;
	add.s32 	%r39, %r39, 2;
$L__BB0_11:
	and.b32  	%r32, %r18, 1;
	setp.eq.b32 	%p11, %r32, 1;
	not.pred 	%p12, %p11;
	@%p12 bra 	$L__BB0_13;
	add.s32 	%r33, %r39, %r3;
	mul.wide.u32 	%rd45, %r33, 4;
	add.s64 	%rd46, %rd2, %rd45;
	ld.global.f32 	%f60, [%rd46];
	mad.lo.s32 	%r34, %r39, %r19, %r2;
	mul.wide.s32 	%rd47, %r34, 4;
	add.s64 	%rd48, %rd1, %rd47;
	ld.global.f32 	%f61, [%rd48];
	fma.rn.f32 	%f72, %f60, %f61, %f72;
$L__BB0_13:
	mad.lo.s32 	%r35, %r19, %r1, %r2;
	cvta.to.global.u64 	%rd49, %rd6;
	mul.wide.s32 	%rd50, %r35, 4;
	add.s64 	%rd51, %rd49, %rd50;
	ld.global.f32 	%f62, [%rd51];
	mul.f32 	%f63, %f14, %f62;
	fma.rn.f32 	%f64, %f13, %f72, %f63;
	st.global.f32 	[%rd51], %f64;
$L__BB0_14:
	ret;

}
	// .globl	_Z23sgemm_global_coalescingiiifPKfS0_fPf
.visible .entry _Z23sgemm_global_coalescingiiifPKfS0_fPf(
	.param .u32 _Z23sgemm_global_coalescingiiifPKfS0_fPf_param_0,
	.param .u32 _Z23sgemm_global_coalescingiiifPKfS0_fPf_param_1,
	.param .u32 _Z23sgemm_global_coalescingiiifPKfS0_fPf_param_2,
	.param .f32 _Z23sgemm_global_coalescingiiifPKfS0_fPf_param_3,
	.param .u64 .ptr .align 1 _Z23sgemm_global_coalescingiiifPKfS0_fPf_param_4,
	.param .u64 .ptr .align 1 _Z23sgemm_global_coalescingiiifPKfS0_fPf_param_5,
	.param .f32 _Z23sgemm_global_coalescingiiifPKfS0_fPf_param_6,
	.param .u64 .ptr .align 1 _Z23sgemm_global_coalescingiiifPKfS0_fPf_param_7
)
{
	.reg .pred 	%p<13>;
	.reg .b32 	%r<41>;
	.reg .b32 	%f<73>;
	.reg .b64 	%rd<53>;

	ld.param.u32 	%r20, [_Z23sgemm_global_coalescingiiifPKfS0_fPf_param_0];
	ld.param.u32 	%r18, [_Z23sgemm_global_coalescingiiifPKfS0_fPf_param_1];
	ld.param.u32 	%r19, [_Z23sgemm_global_coalescingiiifPKfS0_fPf_param_2];
	ld.param.f32 	%f13, [_Z23sgemm_global_coalescingiiifPKfS0_fPf_param_3];
	ld.param.u64 	%rd7, [_Z23sgemm_global_coalescingiiifPKfS0_fPf_param_4];
	ld.param.u64 	%rd8, [_Z23sgemm_global_coalescingiiifPKfS0_fPf_param_5];
	ld.param.f32 	%f14, [_Z23sgemm_global_coalescingiiifPKfS0_fPf_param_6];
	ld.param.u64 	%rd6, [_Z23sgemm_global_coalescingiiifPKfS0_fPf_param_7];
	cvta.to.global.u64 	%rd1, %rd8;
	cvta.to.global.u64 	%rd2, %rd7;
	mov.u32 	%r21, %ctaid.y;
	mov.u32 	%r22, %ntid.y;
	mov.u32 	%r23, %tid.y;
	mad.lo.s32 	%r1, %r21, %r22, %r23;
	mov.u32 	%r24, %ctaid.x;
	mov.u32 	%r25, %ntid.x;
	mov.u32 	%r26, %tid.x;
	mad.lo.s32 	%r2, %r24, %r25, %r26;
	setp.ge.s32 	%p1, %r1, %r20;
	setp.ge.s32 	%p2, %r2, %r19;
	or.pred  	%p3, %p1, %p2;
	@%p3 bra 	$L__BB1_14;
	setp.lt.s32 	%p4, %r18, 1;
	mov.f32 	%f72, 0f00000000;
	@%p4 bra 	$L__BB1_13;
	mul.lo.s32 	%r3, %r18, %r1;
	and.b32  	%r4, %r18, 7;
	setp.lt.u32 	%p5, %r18, 8;
	mov.f32 	%f72, 0f00000000;
	mov.b32 	%r39, 0;
	@%p5 bra 	$L__BB1_5;
	and.b32  	%r39, %r18, 2147483640;
	neg.s32 	%r37, %r39;
	shl.b32 	%r7, %r19, 3;
	mul.wide.u32 	%rd9, %r3, 4;
	add.s64 	%rd10, %rd9, %rd2;
	add.s64 	%rd52, %rd10, 16;
	mov.f32 	%f72, 0f00000000;
	mul.wide.s32 	%rd13, %r19, 4;
	mov.u32 	%r36, %r2;
$L__BB1_4:
	.pragma "nounroll";
	ld.global.f32 	%f19, [%rd52+-16];
	mul.wide.s32 	%rd11, %r36, 4;
	add.s64 	%rd12, %rd1, %rd11;
	ld.global.f32 	%f20, [%rd12];
	fma.rn.f32 	%f21, %f19, %f20, %f72;
	ld.global.f32 	%f22, [%rd52+-12];
	add.s64 	%rd14, %rd12, %rd13;
	ld.global.f32 	%f23, [%rd14];
	fma.rn.f32 	%f24, %f22, %f23, %f21;
	ld.global.f32 	%f25, [%rd52+-8];
	add.s64 	%rd15, %rd14, %rd13;
	ld.global.f32 	%f26, [%rd15];
	fma.rn.f32 	%f27, %f25, %f26, %f24;
	ld.global.f32 	%f28, [%rd52+-4];
	add.s64 	%rd16, %rd15, %rd13;
	ld.global.f32 	%f29, [%rd16];
	fma.rn.f32 	%f30, %f28, %f29, %f27;
	ld.global.f32 	%f31, [%rd52];
	add.s64 	%rd17, %rd16, %rd13;
	ld.global.f32 	%f32, [%rd17];
	fma.rn.f32 	%f33, %f31, %f32, %f30;
	ld.global.f32 	%f34, [%rd52+4];
	add.s64 	%rd18, %rd17, %rd13;
	ld.global.f32 	%f35, [%rd18];
	fma.rn.f32 	%f36, %f34, %f35, %f33;
	ld.global.f32 	%f37, [%rd52+8];
	add.s64 	%rd19, %rd18, %rd13;
	ld.global.f32 	%f38, [%rd19];
	fma.rn.f32 	%f39, %f37, %f38, %f36;
	ld.global.f32 	%f40, [%rd52+12];
	add.s64 	%rd20, %rd19, %rd13;
	ld.global.f32 	%f41, [%rd20];
	fma.rn.f32 	%f72, %f40, %f41, %f39;
	add.s32 	%r37, %r37, 8;
	add.s32 	%r36, %r36, %r7;
	add.s64 	%rd52, %rd52, 32;
	setp.ne.s32 	%p6, %r37, 0;
	@%p6 bra 	$L__BB1_4;
$L__BB1_5:
	setp.eq.s32 	%p7, %r4, 0;
	@%p7 bra 	$L__BB1_13;
	and.b32  	%r13, %r18, 3;
	setp.lt.u32 	%p8, %r4, 4;
	@%p8 bra 	$L__BB1_8;
	add.s32 	%r28, %r39, %r3;
	mul.wide.u32 	%rd21, %r28, 4;
	add.s64 	%rd22, %rd2, %rd21;
	ld.global.f32 	%f43, [%rd22];
	mad.lo.s32 	%r29, %r39, %r19, %r2;
	mul.wide.s32 	%rd23, %r29, 4;
	add.s64 	%rd24, %rd1, %rd23;
	ld.global.f32 	%f44, [%rd24];
	fma.rn.f32 	%f45, %f43, %f44, %f72;
	cvt.u64.u32 	%rd25, %r3;
	cvt.u64.u32 	%rd26, %r39;
	add.s64 	%rd27, %rd26, %rd25;
	shl.b64 	%rd28, %rd27, 2;
	add.s64 	%rd29, %rd2, %rd28;
	ld.global.f32 	%f46, [%rd29+4];
	mul.wide.s32 	%rd30, %r19, 4;
	add.s64 	%rd31, %rd24, %rd30;
	ld.global.f32 	%f47, [%rd31];
	fma.rn.f32 	%f48, %f46, %f47, %f45;
	ld.global.f32 	%f49, [%rd29+8];
	add.s64 	%rd32, %rd31, %rd30;
	ld.global.f32 	%f50, [%rd32];
	fma.rn.f32 	%f51, %f49, %f50, %f48;
	ld.global.f32 	%f52, [%rd29+12];
	add.s64 	%rd33, %rd32, %rd30;
	ld.global.f32 	%f53, [%rd33];
	fma.rn.f32 	%f72, %f52, %f53, %f51;
	add.s32 	%r39, %r39, 4;
$L__BB1_8:
	setp.eq.s32 	%p9, %r13, 0;
	@%p9 bra 	$L__BB1_13;
	setp.eq.s32 	%p10, %r13, 1;
	@%p10 bra 	$L__BB1_11;
	add.s32 	%r30, %r39, %r3;
	mul.wide.u32 	%rd34, %r30, 4;
	add.s64 	%rd35, %rd2, %rd34;
	ld.global.f32 	%f55, [%rd35];
	mad.lo.s32 	%r31, %r39, %r19, %r2;
	mul.wide.s32 	%rd36, %r31, 4;
	add.s64 	%rd37, %rd1, %rd36;
	ld.global.f32 	%f56, [%rd37];
	fma.rn.f32 	%f57, %f55, %f56, %f72;
	cvt.u64.u32 	%rd38, %r3;
	cvt.u64.u32 	%rd39, %r39;
	add.s64 	%rd40, %rd39, %rd38;
	shl.b64 	%rd41, %rd40, 2;
	add.s64 	%rd42, %rd2, %rd41;
	ld.global.f32 	%f58, [%rd42+4];
	mul.wide.s32 	%rd43, %r19, 4;
	add.s64 	%rd44, %rd37, %rd43;
	ld.global.f32 	%f59, [%rd44];
	fma.rn.f32 	%f72, %f58, %f59, %f57;
	add.s32 	%r39, %r39, 2;
$L__BB1_11:
	and.b32  	%r32, %r18, 1;
	setp.eq.b32 	%p11, %r32, 1;
	not.pred 	%p12, %p11;
	@%p12 bra 	$L__BB1_13;
	add.s32 	%r33, %r39, %r3;
	mul.wide.u32 	%rd45, %r33, 4;
	add.s64 	%rd46, %rd2, %rd45;
	ld.global.f32 	%f60, [%rd46];
	mad.lo.s32 	%r34, %r39, %r19, %r2;
	mul.wide.s32 	%rd47, %r34, 4;
	add.s64 	%rd48, %rd1, %rd47;
	ld.global.f32 	%f61, [%rd48];
	fma.rn.f32 	%f72, %f60, %f61, %f72;
$L__BB1_13:
	mad.lo.s32 	%r35, %r19, %r1, %r2;
	cvta.to.global.u64 	%rd49, %rd6;
	mul.wide.s32 	%rd50, %r35, 4;
	add.s64 	%rd51, %rd49, %rd50;
	ld.global.f32 	%f62, [%rd51];
	mul.f32 	%f63, %f14, %f62;
	fma.rn.f32 	%f64, %f13, %f72, %f63;
	st.global.f32 	[%rd51], %f64;
$L__BB1_14:
	ret;

}
	// .globl	_Z22sgemm_shared_mem_cacheILi32EEviiifPKfS1_fPf
.visible .entry _Z22sgemm_shared_mem_cacheILi32EEviiifPKfS1_fPf(
	.param .u32 _Z22sgemm_shared_mem_cacheILi32EEviiifPKfS1_fPf_param_0,
	.param .u32 _Z22sgemm_shared_mem_cacheILi32EEviiifPKfS1_fPf_param_1,
	.param .u32 _Z22sgemm_shared_mem_cacheILi32EEviiifPKfS1_fPf_param_2,
	.param .f32 _Z22sgemm_shared_mem_cacheILi32EEviiifPKfS1_fPf_param_3,
	.param .u64 .ptr .align 1 _Z22sgemm_shared_mem_cacheILi32EEviiifPKfS1_fPf_param_4,
	.param .u64 .ptr .align 1 _Z22sgemm_shared_mem_cacheILi32EEviiifPKfS1_fPf_param_5,
	.param .f32 _Z22sgemm_shared_mem_cacheILi32EEviiifPKfS1_fPf_param_6,
	.param .u64 .ptr .align 1 _Z22sgemm_shared_mem_cacheILi32EEviiifPKfS1_fPf_param_7
)
{
	.reg .pred 	%p<12>;
	.reg .b32 	%r<46>;
	.reg .b32 	%f<116>;
	.reg .b64 	%rd<13>;
	// demoted variable
	.shared .align 4 .b8 _ZZ22sgemm_shared_mem_cacheILi32EEviiifPKfS1_fPfE6blockA[4096];
	// demoted variable
	.shared .align 4 .b8 _ZZ22sgemm_shared_mem_cacheILi32EEviiifPKfS1_fPfE6blockB[4096];
	ld.param.u32 	%r24, [_Z22sgemm_shared_mem_cacheILi32EEviiifPKfS1_fPf_param_0];
	ld.param.u32 	%r25, [_Z22sgemm_shared_mem_cacheILi32EEviiifPKfS1_fPf_param_1];
	ld.param.u32 	%r26, [_Z22sgemm_shared_mem_cacheILi32EEviiifPKfS1_fPf_param_2];
	ld.param.f32 	%f8, [_Z22sgemm_shared_mem_cacheILi32EEviiifPKfS1_fPf_param_3];
	ld.param.u64 	%rd3, [_Z22sgemm_shared_mem_cacheILi32EEviiifPKfS1_fPf_param_4];
	ld.param.u64 	%rd4, [_Z22sgemm_shared_mem_cacheILi32EEviiifPKfS1_fPf_param_5];
	ld.param.f32 	%f9, [_Z22sgemm_shared_mem_cacheILi32EEviiifPKfS1_fPf_param_6];
	ld.param.u64 	%rd5, [_Z22sgemm_shared_mem_cacheILi32EEviiifPKfS1_fPf_param_7];
	mov.u32 	%r27, %ctaid.y;
	shl.b32 	%r28, %r27, 5;
	mov.u32 	%r43, %tid.y;
	add.s32 	%r2, %r28, %r43;
	mov.u32 	%r29, %ctaid.x;
	shl.b32 	%r3, %r29, 5;
	mov.u32 	%r41, %tid.x;
	add.s32 	%r5, %r3, %r41;
	setp.lt.s32 	%p1, %r25, 1;
	mov.f32 	%f115, 0f00000000;
	@%p1 bra 	$L__BB2_7;
	add.s32 	%r30, %r25, 31;
	shr.u32 	%r31, %r30, 5;
	shl.b32 	%r32, %r43, 5;
	add.s32 	%r33, %r32, %r41;
	shl.b32 	%r34, %r33, 2;
	mov.u32 	%r35, _ZZ22sgemm_shared_mem_cacheILi32EEviiifPKfS1_fPfE6blockA;
	add.s32 	%r6, %r35, %r34;
	mov.u32 	%r36, _ZZ22sgemm_shared_mem_cacheILi32EEviiifPKfS1_fPfE6blockB;
	add.s32 	%r7, %r36, %r34;
	shl.b32 	%r37, %r43, 7;
	add.s32 	%r8, %r35, %r37;
	shl.b32 	%r38, %r41, 2;
	add.s32 	%r9, %r36, %r38;
	neg.s32 	%r45, %r31;
	mad.lo.s32 	%r39, %r43, %r26, %r41;
	add.s32 	%r44, %r39, %r3;
	shl.b32 	%r12, %r26, 5;
	mad.lo.s32 	%r42, %r25, %r2, %r41;
	cvta.to.global.u64 	%rd1, %rd3;
	cvta.to.global.u64 	%rd2, %rd4;
	mov.f32 	%f115, 0f00000000;
$L__BB2_2:
	setp.ge.s32 	%p2, %r2, %r24;
	setp.ge.u32 	%p3, %r41, %r25;
	mov.f32 	%f113, 0f00000000;
	or.pred  	%p4, %p2, %p3;
	@%p4 bra 	$L__BB2_4;
	mul.wide.u32 	%rd6, %r42, 4;
	add.s64 	%rd7, %rd1, %rd6;
	ld.global.f32 	%f113, [%rd7];
$L__BB2_4:
	setp.ge.s32 	%p5, %r5, %r26;
	st.shared.f32 	[%r6], %f113;
	setp.ge.u32 	%p6, %r43, %r25;
	mov.f32 	%f114, 0f00000000;
	or.pred  	%p7, %p5, %p6;
	@%p7 bra 	$L__BB2_6;
	mul.wide.u32 	%rd8, %r44, 4;
	add.s64 	%rd9, %rd2, %rd8;
	ld.global.f32 	%f114, [%rd9];
$L__BB2_6:
	st.shared.f32 	[%r7], %f114;
	bar.sync 	0;
	ld.shared.f32 	%f14, [%r8];
	ld.shared.f32 	%f15, [%r9];
	fma.rn.f32 	%f16, %f14, %f15, %f115;
	ld.shared.f32 	%f17, [%r8+4];
	ld.shared.f32 	%f18, [%r9+128];
	fma.rn.f32 	%f19, %f17, %f18, %f16;
	ld.shared.f32 	%f20, [%r8+8];
	ld.shared.f32 	%f21, [%r9+256];
	fma.rn.f32 	%f22, %f20, %f21, %f19;
	ld.shared.f32 	%f23, [%r8+12];
	ld.shared.f32 	%f24, [%r9+384];
	fma.rn.f32 	%f25, %f23, %f24, %f22;
	ld.shared.f32 	%f26, [%r8+16];
	ld.shared.f32 	%f27, [%r9+512];
	fma.rn.f32 	%f28, %f26, %f27, %f25;
	ld.shared.f32 	%f29, [%r8+20];
	ld.shared.f32 	%f30, [%r9+640];
	fma.rn.f32 	%f31, %f29, %f30, %f28;
	ld.shared.f32 	%f32, [%r8+24];
	ld.shared.f32 	%f33, [%r9+768];
	fma.rn.f32 	%f34, %f32, %f33, %f31;
	ld.shared.f32 	%f35, [%r8+28];
	ld.shared.f32 	%f36, [%r9+896];
	fma.rn.f32 	%f37, %f35, %f36, %f34;
	ld.shared.f32 	%f38, [%r8+32];
	ld.shared.f32 	%f39, [%r9+1024];
	fma.rn.f32 	%f40, %f38, %f39, %f37;
	ld.shared.f32 	%f41, [%r8+36];
	ld.shared.f32 	%f42, [%r9+1152];
	fma.rn.f32 	%f43, %f41, %f42, %f40;
	ld.shared.f32 	%f44, [%r8+40];
	ld.shared.f32 	%f45, [%r9+1280];
	fma.rn.f32 	%f46, %f44, %f45, %f43;
	ld.shared.f32 	%f47, [%r8+44];
	ld.shared.f32 	%f48, [%r9+1408];
	fma.rn.f32 	%f49, %f47, %f48, %f46;
	ld.shared.f32 	%f50, [%r8+48];
	ld.shared.f32 	%f51, [%r9+1536];
	fma.rn.f32 	%f52, %f50, %f51, %f49;
	ld.shared.f32 	%f53, [%r8+52];
	ld.shared.f32 	%f54, [%r9+1664];
	fma.rn.f32 	%f55, %f53, %f54, %f52;
	ld.shared.f32 	%f56, [%r8+56];
	ld.shared.f32 	%f57, [%r9+1792];
	fma.rn.f32 	%f58, %f56, %f57, %f55;
	ld.shared.f32 	%f59, [%r8+60];
	ld.shared.f32 	%f60, [%r9+1920];
	fma.rn.f32 	%f61, %f59, %f60, %f58;
	ld.shared.f32 	%f62, [%r8+64];
	ld.shared.f32 	%f63, [%r9+2048];
	fma.rn.f32 	%f64, %f62, %f63, %f61;
	ld.shared.f32 	%f65, [%r8+68];
	ld.shared.f32 	%f66, [%r9+2176];
	fma.rn.f32 	%f67, %f65, %f66, %f64;
	ld.shared.f32 	%f68, [%r8+72];
	ld.shared.f32 	%f69, [%r9+2304];
	fma.rn.f32 	%f70, %f68, %f69, %f67;
	ld.shared.f32 	%f71, [%r8+76];
	ld.shared.f32 	%f72, [%r9+2432];
	fma.rn.f32 	%f73, %f71, %f72, %f70;
	ld.shared.f32 	%f74, [%r8+80];
	ld.shared.f32 	%f75, [%r9+2560];
	fma.rn.f32 	%f76, %f74, %f75, %f73;
	ld.shared.f32 	%f77, [%r8+84];
	ld.shared.f32 	%f78, [%r9+2688];
	fma.rn.f32 	%f79, %f77, %f78, %f76;
	ld.shared.f32 	%f80, [%r8+88];
	ld.shared.f32 	%f81, [%r9+2816];
	fma.rn.f32 	%f82, %f80, %f81, %f79;
	ld.shared.f32 	%f83, [%r8+92];
	ld.shared.f32 	%f84, [%r9+2944];
	fma.rn.f32 	%f85, %f83, %f84, %f82;
	ld.shared.f32 	%f86, [%r8+96];
	ld.shared.f32 	%f87, [%r9+3072];
	fma.rn.f32 	%f88, %f86, %f87, %f85;
	ld.shared.f32 	%f89, [%r8+100];
	ld.shared.f32 	%f90, [%r9+3200];
	fma.rn.f32 	%f91, %f89, %f90, %f88;
	ld.shared.f32 	%f92, [%r8+104];
	ld.shared.f32 	%f93, [%r9+3328];
	fma.rn.f32 	%f94, %f92, %f93, %f91;
	ld.shared.f32 	%f95, [%r8+108];
	ld.shared.f32 	%f96, [%r9+3456];
	fma.rn.f32 	%f97, %f95, %f96, %f94;
	ld.shared.f32 	%f98, [%r8+112];
	ld.shared.f32 	%f99, [%r9+3584];
	fma.rn.f32 	%f100, %f98, %f99, %f97;
	ld.shared.f32 	%f101, [%r8+116];
	ld.shared.f32 	%f102, [%r9+3712];
	fma.rn.f32 	%f103, %f101, %f102, %f100;
	ld.shared.f32 	%f104, [%r8+120];
	ld.shared.f32 	%f105, [%r9+3840];
	fma.rn.f32 	%f106, %f104, %f105, %f103;
	ld.shared.f32 	%f107, [%r8+124];
	ld.shared.f32 	%f108, [%r9+3968];
	fma.rn.f32 	%f115, %f107, %f108, %f106;
	bar.sync 	0;
	add.s32 	%r45, %r45, 1;
	setp.ne.s32 	%p8, %r45, 0;
	add.s32 	%r44, %r44, %r12;
	add.s32 	%r43, %r43, 32;
	add.s32 	%r42, %r42, 32;
	add.s32 	%r41, %r41, 32;
	@%p8 bra 	$L__BB2_2;
$L__BB2_7:
	setp.ge.s32 	%p9, %r2, %r24;
	setp.ge.s32 	%p10, %r5, %r26;
	or.pred  	%p11, %p9, %p10;
	@%p11 bra 	$L__BB2_9;
	mad.lo.s32 	%r40, %r26, %r2, %r5;
	cvta.to.global.u64 	%rd10, %rd5;
	mul.wide.s32 	%rd11, %r40, 4;
	add.s64 	%rd12, %rd10, %rd11;
	ld.global.f32 	%f109, [%rd12];
	mul.f32 	%f110, %f9, %f109;
	fma.rn.f32 	%f111, %f8, %f115, %f110;
	st.global.f32 	[%rd12], %f111;
$L__BB2_9:
	ret;

}
	// .globl	_Z22sgemm_1D_thread_tilingILi64ELi64ELi8ELi8EEviiifPKfS1_fPf
.visible .entry _Z22sgemm_1D_thread_tilingILi64ELi64ELi8ELi8EEviiifPKfS1_fPf(
	.param .u32 _Z22sgemm_1D_thread_tilingILi64ELi64ELi8ELi8EEviiifPKfS1_fPf_param_0,
	.param .u32 _Z22sgemm_1D_thread_tilingILi64ELi64ELi8ELi8EEviiifPKfS1_fPf_param_1,
	.param .u32 _Z22sgemm_1D_thread_tilingILi64ELi64ELi8ELi8EEviiifPKfS1_fPf_param_2,
	.param .f32 _Z22sgemm_1D_thread_tilingILi64ELi64ELi8ELi8EEviiifPKfS1_fPf_param_3,
	.param .u64 .ptr .align 1 _Z22sgemm_1D_thread_tilingILi64ELi64ELi8ELi8EEviiifPKfS1_fPf_param_4,
	.param .u64 .ptr .align 1 _Z22sgemm_1D_thread_tilingILi64ELi64ELi8ELi8EEviiifPKfS1_fPf_param_5,
	.param .f32 _Z22sgemm_1D_thread_tilingILi64ELi64ELi8ELi8EEviiifPKfS1_fPf_param_6,
	.param .u64 .ptr .align 1 _Z22sgemm_1D_thread_tilingILi64ELi64ELi8ELi8EEviiifPKfS1_fPf_param_7
)
.maxntid 1024
.minnctapersm 1
{


	ret;

}
	// .globl	_Z22sgemm_2D_thread_tilingILi128ELi128ELi8ELi8ELi8EEviiifPKfS1_fPf
.visible .entry _Z22sgemm_2D_thread_tilingILi128ELi128ELi8ELi8ELi8EEviiifPKfS1_fPf(
	.param .u32 _Z22sgemm_2D_thread_tilingILi128ELi128ELi8ELi8ELi8EEviiifPKfS1_fPf_param_0,
	.param .u32 _Z22sgemm_2D_thread_tilingILi128ELi128ELi8ELi8ELi8EEviiifPKfS1_fPf_param_1,
	.param .u32 _Z22sgemm_2D_thread_tilingILi128ELi128ELi8ELi8ELi8EEviiifPKfS1_fPf_param_2,
	.param .f32 _Z22sgemm_2D_thread_tilingILi128ELi128ELi8ELi8ELi8EEviiifPKfS1_fPf_param_3,
	.param .u64 .ptr .align 1 _Z22sgemm_2D_thread_tilingILi128ELi128ELi8ELi8ELi8EEviiifPKfS1_fPf_param_4,
	.param .u64 .ptr .align 1 _Z22sgemm_2D_thread_tilingILi128ELi128ELi8ELi8ELi8EEviiifPKfS1_fPf_param_5,
	.param .f32 _Z22sgemm_2D_thread_tilingILi128ELi128ELi8ELi8ELi8EEviiifPKfS1_fPf_param_6,
	.param .u64 .ptr .align 1 _Z22sgemm_2D_thread_tilingILi128ELi128ELi8ELi8ELi8EEviiifPKfS1_fPf_param_7
)
.maxntid 1024
.minnctapersm 1
{


	ret;

}


// ===== COMPILED SASS (sm_100) =====

	.target	sm_100

	.elftype	@"ET_EXEC"


//--------------------- .note.nv.tkinfo           --------------------------
	.section	.note.nv.tkinfo,"",@"SHT_NOTE"
	.sectionflags	@"SHF_NOTE_NV_TKINFO"
	.tkinfo
        /*0018*/ 	.word	0x00000002
        /*0030*/ 	.string	""
        /*0030*/ 	.string	"ptxas"
        /*0030*/ 	.string	"Cuda compilation tools, release 13.0, V13.0.88"
        /*0030*/ 	.string	"Build cuda_13.0.r13.0/compiler.36424714_0"
        /*0030*/ 	.string	"-arch sm_100 -m 64 "



//--------------------- .note.nv.cuinfo           --------------------------
	.section	.note.nv.cuinfo,"",@"SHT_NOTE"
	.sectionflags	@"SHF_NOTE_NV_CUINFO"
        /*0018*/ 	.short	0x0002
        /*001a*/ 	.short	0x0064
        /*001c*/ 	.short	0x0082
	.zero		2


//--------------------- .nv.info                  --------------------------
	.section	.nv.info,"",@"SHT_CUDA_INFO"
	.align	4


	//----- nvinfo : EIATTR_REGCOUNT
	.align		4
        /*0000*/ 	.byte	0x04, 0x2f
        /*0002*/ 	.short	(.L_1 - .L_0)
	.align		4
.L_0:
        /*0004*/ 	.word	index@(_Z11sgemm_naiveiiifPKfS0_fPf)
        /*0008*/ 	.word	0x00000020


	//----- nvinfo : EIATTR_FRAME_SIZE
	.align		4
.L_1:
        /*000c*/ 	.byte	0x04, 0x11
        /*000e*/ 	.short	(.L_3 - .L_2)
	.align		4
.L_2:
        /*0010*/ 	.word	index@(_Z11sgemm_naiveiiifPKfS0_fPf)
        /*0014*/ 	.word	0x00000000


	//----- nvinfo : EIATTR_REGCOUNT
	.align		4
.L_3:
        /*0018*/ 	.byte	0x04, 0x2f
        /*001a*/ 	.short	(.L_5 - .L_4)
	.align		4
.L_4:
        /*001c*/ 	.word	index@(_Z23sgemm_global_coalescingiiifPKfS0_fPf)
        /*0020*/ 	.word	0x00000020


	//----- nvinfo : EIATTR_FRAME_SIZE
	.align		4
.L_5:
        /*0024*/ 	.byte	0x04, 0x11
        /*0026*/ 	.short	(.L_7 - .L_6)
	.align		4
.L_6:
        /*0028*/ 	.word	index@(_Z23sgemm_global_coalescingiiifPKfS0_fPf)
        /*002c*/ 	.word	0x00000000


	//----- nvinfo : EIATTR_REGCOUNT
	.align		4
.L_7:
        /*0030*/ 	.byte	0x04, 0x2f
        /*0032*/ 	.short	(.L_9 - .L_8)
	.align		4
.L_8:
        /*0034*/ 	.word	index@(_Z22sgemm_shared_mem_cacheILi32EEviiifPKfS1_fPf)
        /*0038*/ 	.word	0x00000020


	//----- nvinfo : EIATTR_FRAME_SIZE
	.align		4
.L_9:
        /*003c*/ 	.byte	0x04, 0x11
        /*003e*/ 	.short	(.L_11 - .L_10)
	.align		4
.L_10:
        /*0040*/ 	.word	index@(_Z22sgemm_shared_mem_cacheILi32EEviiifPKfS1_fPf)
        /*0044*/ 	.word	0x00000000


	//----- nvinfo : EIATTR_REGCOUNT
	.align		4
.L_11:
        /*0048*/ 	.byte	0x04, 0x2f
        /*004a*/ 	.short	(.L_13 - .L_12)
	.align		4
.L_12:
        /*004c*/ 	.word	index@(_Z22sgemm_1D_thread_tilingILi64ELi64ELi8ELi8EEviiifPKfS1_fPf)
        /*0050*/ 	.word	0x00000004


	//----- nvinfo : EIATTR_FRAME_SIZE
	.align		4
.L_13:
        /*0054*/ 	.byte	0x04, 0x11
        /*0056*/ 	.short	(.L_15 - .L_14)
	.align		4
.L_14:
        /*0058*/ 	.word	index@(_Z22sgemm_1D_thread_tilingILi64ELi64ELi8ELi8EEviiifPKfS1_fPf)
        /*005c*/ 	.word	0x00000000


	//----- nvinfo : EIATTR_REGCOUNT
	.align		4
.L_15:
        /*0060*/ 	.byte	0x04, 0x2f
        /*0062*/ 	.short	(.L_17 - .L_16)
	.align		4
.L_16:
        /*0064*/ 	.word	index@(_Z22sgemm_2D_thread_tilingILi128ELi128ELi8ELi8ELi8EEviiifPKfS1_fPf)
        /*0068*/ 	.word	0x00000004


	//----- nvinfo : EIATTR_FRAME_SIZE
	.align		4
.L_17:
        /*006c*/ 	.byte	0x04, 0x11
        /*006e*/ 	.short	(.L_19 - .L_18)
	.align		4
.L_18:
        /*0070*/ 	.word	index@(_Z22sgemm_2D_thread_tilingILi128ELi128ELi8ELi8ELi8EEviiifPKfS1_fPf)
        /*0074*/ 	.word	0x00000000


	//----- nvinfo : EIATTR_MIN_STACK_SIZE
	.align		4
.L_19:
        /*0078*/ 	.byte	0x04, 0x12
        /*007a*/ 	.short	(.L_21 - .L_20)
	.align		4
.L_20:
        /*007c*/ 	.word	index@(_Z22sgemm_2D_thread_tilingILi128ELi128ELi8ELi8ELi8EEviiifPKfS1_fPf)
        /*0080*/ 	.word	0x00000000


	//----- nvinfo : EIATTR_MIN_STACK_SIZE
	.align		4
.L_21:
        /*0084*/ 	.byte	0x04, 0x12
        /*0086*/ 	.short	(.L_23 - .L_22)
	.align		4
.L_22:
        /*0088*/ 	.word	index@(_Z22sgemm_1D_thread_tilingILi64ELi64ELi8ELi8EEviiifPKfS1_fPf)
        /*008c*/ 	.word	0x00000000


	//----- nvinfo : EIATTR_MIN_STACK_SIZE
	.align		4
.L_23:
        /*0090*/ 	.byte	0x04, 0x12
        /*0092*/ 	.short	(.L_25 - .L_24)
	.align		4
.L_24:
        /*0094*/ 	.word	index@(_Z22sgemm_shared_mem_cacheILi32EEviiifPKfS1_fPf)
        /*0098*/ 	.word	0x00000000


	//----- nvinfo : EIATTR_MIN_STACK_SIZE
	.align		4
.L_25:
        /*009c*/ 	.byte	0x04, 0x12
        /*009e*/ 	.short	(.L_27 - .L_26)
	.align		4
.L_26:
        /*00a0*/ 	.word	index@(_Z23sgemm_global_coalescingiiifPKfS0_fPf)
        /*00a4*/ 	.word	0x00000000


	//----- nvinfo : EIATTR_MIN_STACK_SIZE
	.align		4
.L_27:
        /*00a8*/ 	.byte	0x04, 0x12
        /*00aa*/ 	.short	(.L_29 - .L_28)
	.align		4
.L_28:
        /*00ac*/ 	.word	index@(_Z11sgemm_naiveiiifPKfS0_fPf)
        /*00b0*/ 	.word	0x00000000
.L_29:


//--------------------- .nv.compat                --------------------------
	.section	.nv.compat,"",@"SHT_CUDA_COMPAT_INFO"
	.align	4
        /*0000*/ 	.byte	0x02, 0x09, 0x00, 0x00, 0x02, 0x02, 0x01, 0x00, 0x02, 0x05, 0x05, 0x00, 0x03, 0x07, 0x01, 0x01
        /*0010*/ 	.byte	0x02, 0x03, 0x00, 0x00, 0x02, 0x06, 0x01, 0x00, 0x04, 0x0b, 0x08, 0x00, 0x09, 0x00, 0x00, 0x00
        /*0020*/ 	.byte	0x00, 0x00, 0x00, 0x00


//--------------------- .nv.info._Z22sgemm_2D_thread_tilingILi128ELi128ELi8ELi8ELi8EEviiifPKfS1_fPf --------------------------
	.section	.nv.info._Z22sgemm_2D_thread_tilingILi128ELi128ELi8ELi8ELi8EEviiifPKfS1_fPf,"",@"SHT_CUDA_INFO"
	.sectionflags	@""
	.align	4


	//----- nvinfo : EIATTR_CUDA_API_VERSION
	.align		4
        /*0000*/ 	.byte	0x04, 0x37
        /*0002*/ 	.short	(.L_31 - .L_30)
.L_30:
        /*0004*/ 	.word	0x00000082


	//----- nvinfo : EIATTR_KPARAM_INFO
	.align		4
.L_31:
        /*0008*/ 	.byte	0x04, 0x17
        /*000a*/ 	.short	(.L_33 - .L_32)
.L_32:
        /*000c*/ 	.word	0x00000000
        /*0010*/ 	.short	0x0007
        /*0012*/ 	.short	0x0028
        /*0014*/ 	.byte	0x00, 0xf5, 0x21, 0x00


	//----- nvinfo : EIATTR_KPARAM_INFO
	.align		4
.L_33:
        /*0018*/ 	.byte	0x04, 0x17
        /*001a*/ 	.short	(.L_35 - .L_34)
.L_34:
        /*001c*/ 	.word	0x00000000
        /*0020*/ 	.short	0x0006
        /*0022*/ 	.short	0x0020
        /*0024*/ 	.byte	0x00, 0xf0, 0x11, 0x00


	//----- nvinfo : EIATTR_KPARAM_INFO
	.align		4
.L_35:
        /*0028*/ 	.byte	0x04, 0x17
        /*002a*/ 	.short	(.L_37 - .L_36)
.L_36:
        /*002c*/ 	.word	0x00000000
        /*0030*/ 	.short	0x0005
        /*0032*/ 	.short	0x0018
        /*0034*/ 	.byte	0x00, 0xf5, 0x21, 0x00


	//----- nvinfo : EIATTR_KPARAM_INFO
	.align		4
.L_37:
        /*0038*/ 	.byte	0x04, 0x17
        /*003a*/ 	.short	(.L_39 - .L_38)
.L_38:
        /*003c*/ 	.word	0x00000000
        /*0040*/ 	.short	0x0004
        /*0042*/ 	.short	0x0010
        /*0044*/ 	.byte	0x00, 0xf5, 0x21, 0x00


	//----- nvinfo : EIATTR_KPARAM_INFO
	.align		4
.L_39:
        /*0048*/ 	.byte	0x04, 0x17
        /*004a*/ 	.short	(.L_41 - .L_40)
.L_40:
        /*004c*/ 	.word	0x00000000
        /*0050*/ 	.short	0x0003
        /*0052*/ 	.short	0x000c
        /*0054*/ 	.byte	0x00, 0xf0, 0x11, 0x00


	//----- nvinfo : EIATTR_KPARAM_INFO
	.align		4
.L_41:
        /*0058*/ 	.byte	0x04, 0x17
        /*005a*/ 	.short	(.L_43 - .L_42)
.L_42:
        /*005c*/ 	.word	0x00000000
        /*0060*/ 	.short	0x0002
        /*0062*/ 	.short	0x0008
        /*0064*/ 	.byte	0x00, 0xf0, 0x11, 0x00


	//----- nvinfo : EIATTR_KPARAM_INFO
	.align		4
.L_43:
        /*0068*/ 	.byte	0x04, 0x17
        /*006a*/ 	.short	(.L_45 - .L_44)
.L_44:
        /*006c*/ 	.word	0x00000000
        /*0070*/ 	.short	0x0001
        /*0072*/ 	.short	0x0004
        /*0074*/ 	.byte	0x00, 0xf0, 0x11, 0x00


	//----- nvinfo : EIATTR_KPARAM_INFO
	.align		4
.L_45:
        /*0078*/ 	.byte	0x04, 0x17
        /*007a*/ 	.short	(.L_47 - .L_46)
.L_46:
        /*007c*/ 	.word	0x00000000
        /*0080*/ 	.short	0x0000
        /*0082*/ 	.short	0x0000
        /*0084*/ 	.byte	0x00, 0xf0, 0x11, 0x00


	//----- nvinfo : EIATTR_SPARSE_MMA_MASK
	.align		4
.L_47:
        /*0088*/ 	.byte	0x03, 0x50
        /*008a*/ 	.short	0x0000


	//----- nvinfo : EIATTR_MAXREG_COUNT
	.align		4
        /*008c*/ 	.byte	0x03, 0x1b
        /*008e*/ 	.short	0x0040


	//----- nvinfo : EIATTR_MERCURY_ISA_VERSION
	.align		4
        /*0090*/ 	.byte	0x03, 0x5f
        /*0092*/ 	.short	0x0101


	//----- nvinfo : EIATTR_VRC_CTA_INIT_COUNT
	.align		4
        /*0094*/ 	.byte	0x02, 0x4a
	.zero		1
	.zero		1


	//----- nvinfo : EIATTR_EXIT_INSTR_OFFSETS
	.align		4
        /*0098*/ 	.byte	0x04, 0x1c
        /*009a*/ 	.short	(.L_49 - .L_48)


	//   ....[0]....
.L_48:
        /*009c*/ 	.word	0x00000010


	//----- nvinfo : EIATTR_MAX_THREADS
	.align		4
.L_49:
        /*00a0*/ 	.byte	0x04, 0x05
        /*00a2*/ 	.short	(.L_51 - .L_50)
.L_50:
        /*00a4*/ 	.word	0x00000400
        /*00a8*/ 	.word	0x00000001
        /*00ac*/ 	.word	0x00000001


	//----- nvinfo : EIATTR_CBANK_PARAM_SIZE
	.align		4
.L_51:
        /*00b0*/ 	.byte	0x03, 0x19
        /*00b2*/ 	.short	0x0030


	//----- nvinfo : EIATTR_PARAM_CBANK
	.align		4
        /*00b4*/ 	.byte	0x04, 0x0a
        /*00b6*/ 	.short	(.L_53 - .L_52)
	.align		4
.L_52:
        /*00b8*/ 	.word	index@(.nv.constant0._Z22sgemm_2D_thread_tilingILi128ELi128ELi8ELi8ELi8EEviiifPKfS1_fPf)
        /*00bc*/ 	.short	0x0380
        /*00be*/ 	.short	0x0030


	//----- nvinfo : EIATTR_SW_WAR
	.align		4
.L_53:
        /*00c0*/ 	.byte	0x04, 0x36
        /*00c2*/ 	.short	(.L_55 - .L_54)
.L_54:
        /*00c4*/ 	.word	0x00000008
.L_55:


//--------------------- .nv.info._Z22sgemm_1D_thread_tilingILi64ELi64ELi8ELi8EEviiifPKfS1_fPf --------------------------
	.section	.nv.info._Z22sgemm_1D_thread_tilingILi64ELi64ELi8ELi8EEviiifPKfS1_fPf,"",@"SHT_CUDA_INFO"
	.sectionflags	@""
	.align	4


	//----- nvinfo : EIATTR_CUDA_API_VERSION
	.align		4
        /*0000*/ 	.byte	0x04, 0x37
        /*0002*/ 	.short	(.L_57 - .L_56)
.L_56:
        /*0004*/ 	.word	0x00000082


	//----- nvinfo : EIATTR_KPARAM_INFO
	.align		4
.L_57:
        /*0008*/ 	.byte	0x04, 0x17
        /*000a*/ 	.short	(.L_59 - .L_58)
.L_58:
        /*000c*/ 	.word	0x00000000
        /*0010*/ 	.short	0x0007
        /*0012*/ 	.short	0x0028
        /*0014*/ 	.byte	0x00, 0xf5, 0x21, 0x00


	//----- nvinfo : EIATTR_KPARAM_INFO
	.align		4
.L_59:
        /*0018*/ 	.byte	0x04, 0x17
        /*001a*/ 	.short	(.L_61 - .L_60)
.L_60:
        /*001c*/ 	.word	0x00000000
        /*0020*/ 	.short	0x0006
        /*0022*/ 	.short	0x0020
        /*0024*/ 	.byte	0x00, 0xf0, 0x11, 0x00


	//----- nvinfo : EIATTR_KPARAM_INFO
	.align		4
.L_61:
        /*0028*/ 	.byte	0x04, 0x17
        /*002a*/ 	.short	(.L_63 - .L_62)
.L_62:
        /*002c*/ 	.word	0x00000000
        /*0030*/ 	.short	0x0005
        /*0032*/ 	.short	0x0018
        /*0034*/ 	.byte	0x00, 0xf5, 0x21, 0x00


	//----- nvinfo : EIATTR_KPARAM_INFO
	.align		4
.L_63:
        /*0038*/ 	.byte	0x04, 0x17
        /*003a*/ 	.short	(.L_65 - .L_64)
.L_64:
        /*003c*/ 	.word	0x00000000
        /*0040*/ 	.short	0x0004
        /*0042*/ 	.short	0x0010
        /*0044*/ 	.byte	0x00, 0xf5, 0x21, 0x00


	//----- nvinfo : EIATTR_KPARAM_INFO
	.align		4
.L_65:
        /*0048*/ 	.byte	0x04, 0x17
        /*004a*/ 	.short	(.L_67 - .L_66)
.L_66:
        /*004c*/ 	.word	0x00000000
        /*0050*/ 	.short	0x0003
        /*0052*/ 	.short	0x000c
        /*0054*/ 	.byte	0x00, 0xf0, 0x11, 0x00


	//----- nvinfo : EIATTR_KPARAM_INFO
	.align		4
.L_67:
        /*0058*/ 	.byte	0x04, 0x17
        /*005a*/ 	.short	(.L_69 - .L_68)
.L_68:
        /*005c*/ 	.word	0x00000000
        /*0060*/ 	.short	0x0002
        /*0062*/ 	.short	0x0008
        /*0064*/ 	.byte	0x00, 0xf0, 0x11, 0x00


	//----- nvinfo : EIATTR_KPARAM_INFO
	.align		4
.L_69:
        /*0068*/ 	.byte	0x04, 0x17
        /*006a*/ 	.short	(.L_71 - .L_70)
.L_70:
        /*006c*/ 	.word	0x00000000
        /*0070*/ 	.short	0x0001
        /*0072*/ 	.short	0x0004
        /*0074*/ 	.byte	0x00, 0xf0, 0x11, 0x00


	//----- nvinfo : EIATTR_KPARAM_INFO
	.align		4
.L_71:
        /*0078*/ 	.byte	0x04, 0x17
        /*007a*/ 	.short	(.L_73 - .L_72)
.L_72:
        /*007c*/ 	.word	0x00000000
        /*0080*/ 	.short	0x0000
        /*0082*/ 	.short	0x0000
        /*0084*/ 	.byte	0x00, 0xf0, 0x11, 0x00


	//----- nvinfo : EIATTR_SPARSE_MMA_MASK
	.align		4
.L_73:
        /*0088*/ 	.byte	0x03, 0x50
        /*008a*/ 	.short	0x0000


	//----- nvinfo : EIATTR_MAXREG_COUNT
	.align		4
        /*008c*/ 	.byte	0x03, 0x1b
        /*008e*/ 	.short	0x0040


	//----- nvinfo : EIATTR_MERCURY_ISA_VERSION
	.align		4
        /*0090*/ 	.byte	0x03, 0x5f
        /*0092*/ 	.short	0x0101


	//----- nvinfo : EIATTR_VRC_CTA_INIT_COUNT
	.align		4
        /*0094*/ 	.byte	0x02, 0x4a
	.zero		1
	.zero		1


	//----- nvinfo : EIATTR_EXIT_INSTR_OFFSETS
	.align		4
        /*0098*/ 	.byte	0x04, 0x1c
        /*009a*/ 	.short	(.L_75 - .L_74)


	//   ....[0]....
.L_74:
        /*009c*/ 	.word	0x00000010


	//----- nvinfo : EIATTR_MAX_THREADS
	.align		4
.L_75:
        /*00a0*/ 	.byte	0x04, 0x05
        /*00a2*/ 	.short	(.L_77 - .L_76)
.L_76:
        /*00a4*/ 	.word	0x00000400
        /*00a8*/ 	.word	0x00000001
        /*00ac*/ 	.word	0x00000001


	//----- nvinfo : EIATTR_CBANK_PARAM_SIZE
	.align		4
.L_77:
        /*00b0*/ 	.byte	0x03, 0x19
        /*00b2*/ 	.short	0x0030


	//----- nvinfo : EIATTR_PARAM_CBANK
	.align		4
        /*00b4*/ 	.byte	0x04, 0x0a
        /*00b6*/ 	.short	(.L_79 - .L_78)
	.align		4
.L_78:
        /*00b8*/ 	.word	index@(.nv.constant0._Z22sgemm_1D_thread_tilingILi64ELi64ELi8ELi8EEviiifPKfS1_fPf)
        /*00bc*/ 	.short	0x0380
        /*00be*/ 	.short	0x0030


	//----- nvinfo : EIATTR_SW_WAR
	.align		4
.L_79:
        /*00c0*/ 	.byte	0x04, 0x36
        /*00c2*/ 	.short	(.L_81 - .L_80)
.L_80:
        /*00c4*/ 	.word	0x00000008
.L_81:


//--------------------- .nv.info._Z22sgemm_shared_mem_cacheILi32EEviiifPKfS1_fPf --------------------------
	.section	.nv.info._Z22sgemm_shared_mem_cacheILi32EEviiifPKfS1_fPf,"",@"SHT_CUDA_INFO"
	.sectionflags	@""
	.align	4


	//----- nvinfo : EIATTR_CUDA_API_VERSION
	.align		4
        /*0000*/ 	.byte	0x04, 0x37
        /*0002*/ 	.short	(.L_83 - .L_82)
.L_82:
        /*0004*/ 	.word	0x00000082


	//----- nvinfo : EIATTR_KPARAM_INFO
	.align		4
.L_83:
        /*0008*/ 	.byte	0x04, 0x17
        /*000a*/ 	.short	(.L_85 - .L_84)
.L_84:
        /*000c*/ 	.word	0x00000000
        /*0010*/ 	.short	0x0007
        /*0012*/ 	.short	0x0028
        /*0014*/ 	.byte	0x00, 0xf5, 0x21, 0x00


	//----- nvinfo : EIATTR_KPARAM_INFO
	.align		4
.L_85:
        /*0018*/ 	.byte	0x04, 0x17
        /*001a*/ 	.short	(.L_87 - .L_86)
.L_86:
        /*001c*/ 	.word	0x00000000
        /*0020*/ 	.short	0x0006
        /*0022*/ 	.short	0x0020
        /*0024*/ 	.byte	0x00, 0xf0, 0x11, 0x00


	//----- nvinfo : EIATTR_KPARAM_INFO
	.align		4
.L_87:
        /*0028*/ 	.byte	0x04, 0x17
        /*002a*/ 	.short	(.L_89 - .L_88)
.L_88:
        /*002c*/ 	.word	0x00000000
        /*0030*/ 	.short	0x0005
        /*0032*/ 	.short	0x0018
        /*0034*/ 	.byte	0x00, 0xf5, 0x21, 0x00


	//----- nvinfo : EIATTR_KPARAM_INFO
	.align		4
.L_89:
        /*0038*/ 	.byte	0x04, 0x17
        /*003a*/ 	.short	(.L_91 - .L_90)
.L_90:
        /*003c*/ 	.word	0x00000000
        /*0040*/ 	.short	0x0004
        /*0042*/ 	.short	0x0010
        /*0044*/ 	.byte	0x00, 0xf5, 0x21, 0x00


	//----- nvinfo : EIATTR_KPARAM_INFO
	.align		4
.L_91:
        /*0048*/ 	.byte	0x04, 0x17
        /*004a*/ 	.short	(.L_93 - .L_92)
.L_92:
        /*004c*/ 	.word	0x00000000
        /*0050*/ 	.short	0x0003
        /*0052*/ 	.short	0x000c
        /*0054*/ 	.byte	0x00, 0xf0, 0x11, 0x00


	//----- nvinfo : EIATTR_KPARAM_INFO
	.align		4
.L_93:
        /*0058*/ 	.byte	0x04, 0x17
        /*005a*/ 	.short	(.L_95 - .L_94)
.L_94:
        /*005c*/ 	.word	0x00000000
        /*0060*/ 	.short	0x0002
        /*0062*/ 	.short	0x0008
        /*0064*/ 	.byte	0x00, 0xf0, 0x11, 0x00


	//----- nvinfo : EIATTR_KPARAM_INFO
	.align		4
.L_95:
        /*0068*/ 	.byte	0x04, 0x17
        /*006a*/ 	.short	(.L_97 - .L_96)
.L_96:
        /*006c*/ 	.word	0x00000000
        /*0070*/ 	.short	0x0001
        /*0072*/ 	.short	0x0004
        /*0074*/ 	.byte	0x00, 0xf0, 0x11, 0x00


	//----- nvinfo : EIATTR_KPARAM_INFO
	.align		4
.L_97:
        /*0078*/ 	.byte	0x04, 0x17
        /*007a*/ 	.short	(.L_99 - .L_98)
.L_98:
        /*007c*/ 	.word	0x00000000
        /*0080*/ 	.short	0x0000
        /*0082*/ 	.short	0x0000
        /*0084*/ 	.byte	0x00, 0xf0, 0x11, 0x00


	//----- nvinfo : EIATTR_SPARSE_MMA_MASK
	.align		4
.L_99:
        /*0088*/ 	.byte	0x03, 0x50
        /*008a*/ 	.short	0x0000


	//----- nvinfo : EIATTR_MAXREG_COUNT
	.align		4
        /*008c*/ 	.byte	0x03, 0x1b
        /*008e*/ 	.short	0x00ff


	//----- nvinfo : EIATTR_NUM_BARRIERS
	.align		4
        /*0090*/ 	.byte	0x02, 0x4c
        /*0092*/ 	.byte	0x01
	.zero		1


	//----- nvinfo : EIATTR_MERCURY_ISA_VERSION
	.align		4
        /*0094*/ 	.byte	0x03, 0x5f
        /*0096*/ 	.short	0x0101


	//----- nvinfo : EIATTR_VRC_CTA_INIT_COUNT
	.align		4
        /*0098*/ 	.byte	0x02, 0x4a
	.zero		1
	.zero		1


	//----- nvinfo : EIATTR_EXIT_INSTR_OFFSETS
	.align		4
        /*009c*/ 	.byte	0x04, 0x1c
        /*009e*/ 	.short	(.L_101 - .L_100)


	//   ....[0]....
.L_100:
        /*00a0*/ 	.word	0x00000830


	//   ....[1]....
        /*00a4*/ 	.word	0x000008d0


	//----- nvinfo : EIATTR_CBANK_PARAM_SIZE
	.align		4
.L_101:
        /*00a8*/ 	.byte	0x03, 0x19
        /*00aa*/ 	.short	0x0030


	//----- nvinfo : EIATTR_PARAM_CBANK
	.align		4
        /*00ac*/ 	.byte	0x04, 0x0a
        /*00ae*/ 	.short	(.L_103 - .L_102)
	.align		4
.L_102:
        /*00b0*/ 	.word	index@(.nv.constant0._Z22sgemm_shared_mem_cacheILi32EEviiifPKfS1_fPf)
        /*00b4*/ 	.short	0x0380
        /*00b6*/ 	.short	0x0030


	//----- nvinfo : EIATTR_SW_WAR
	.align		4
.L_103:
        /*00b8*/ 	.byte	0x04, 0x36
        /*00ba*/ 	.short	(.L_105 - .L_104)
.L_104:
        /*00bc*/ 	.word	0x00000008
.L_105:


//--------------------- .nv.info._Z23sgemm_global_coalescingiiifPKfS0_fPf --------------------------
	.section	.nv.info._Z23sgemm_global_coalescingiiifPKfS0_fPf,"",@"SHT_CUDA_INFO"
	.sectionflags	@""
	.align	4


	//----- nvinfo : EIATTR_CUDA_API_VERSION
	.align		4
        /*0000*/ 	.byte	0x04, 0x37
        /*0002*/ 	.short	(.L_107 - .L_106)
.L_106:
        /*0004*/ 	.word	0x00000082


	//----- nvinfo : EIATTR_KPARAM_INFO
	.align		4
.L_107:
        /*0008*/ 	.byte	0x04, 0x17
        /*000a*/ 	.short	(.L_109 - .L_108)
.L_108:
        /*000c*/ 	.word	0x00000000
        /*0010*/ 	.short	0x0007
        /*0012*/ 	.short	0x0028
        /*0014*/ 	.byte	0x00, 0xf5, 0x21, 0x00


	//----- nvinfo : EIATTR_KPARAM_INFO
	.align		4
.L_109:
        /*0018*/ 	.byte	0x04, 0x17
        /*001a*/ 	.short	(.L_111 - .L_110)
.L_110:
        /*001c*/ 	.word	0x00000000
        /*0020*/ 	.short	0x0006
        /*0022*/ 	.short	0x0020
        /*0024*/ 	.byte	0x00, 0xf0, 0x11, 0x00


	//----- nvinfo : EIATTR_KPARAM_INFO
	.align		4
.L_111:
        /*0028*/ 	.byte	0x04, 0x17
        /*002a*/ 	.short	(.L_113 - .L_112)
.L_112:
        /*002c*/ 	.word	0x00000000
        /*0030*/ 	.short	0x0005
        /*0032*/ 	.short	0x0018
        /*0034*/ 	.byte	0x00, 0xf5, 0x21, 0x00


	//----- nvinfo : EIATTR_KPARAM_INFO
	.align		4
.L_113:
        /*0038*/ 	.byte	0x04, 0x17
        /*003a*/ 	.short	(.L_115 - .L_114)
.L_114:
        /*003c*/ 	.word	0x00000000
        /*0040*/ 	.short	0x0004
        /*0042*/ 	.short	0x0010
        /*0044*/ 	.byte	0x00, 0xf5, 0x21, 0x00


	//----- nvinfo : EIATTR_KPARAM_INFO
	.align		4
.L_115:
        /*0048*/ 	.byte	0x04, 0x17
        /*004a*/ 	.short	(.L_117 - .L_116)
.L_116:
        /*004c*/ 	.word	0x00000000
        /*0050*/ 	.short	0x0003
        /*0052*/ 	.short	0x000c
        /*0054*/ 	.byte	0x00, 0xf0, 0x11, 0x00


	//----- nvinfo : EIATTR_KPARAM_INFO
	.align		4
.L_117:
        /*0058*/ 	.byte	0x04, 0x17
        /*005a*/ 	.short	(.L_119 - .L_118)
.L_118:
        /*005c*/ 	.word	0x00000000
        /*0060*/ 	.short	0x0002
        /*0062*/ 	.short	0x0008
        /*0064*/ 	.byte	0x00, 0xf0, 0x11, 0x00


	//----- nvinfo : EIATTR_KPARAM_INFO
	.align		4
.L_119:
        /*0068*/ 	.byte	0x04, 0x17
        /*006a*/ 	.short	(.L_121 - .L_120)
.L_120:
        /*006c*/ 	.word	0x00000000
        /*0070*/ 	.short	0x0001
        /*0072*/ 	.short	0x0004
        /*0074*/ 	.byte	0x00, 0xf0, 0x11, 0x00


	//----- nvinfo : EIATTR_KPARAM_INFO
	.align		4
.L_121:
        /*0078*/ 	.byte	0x04, 0x17
        /*007a*/ 	.short	(.L_123 - .L_122)
.L_122:
        /*007c*/ 	.word	0x00000000
        /*0080*/ 	.short	0x0000
        /*0082*/ 	.short	0x0000
        /*0084*/ 	.byte	0x00, 0xf0, 0x11, 0x00


	//----- nvinfo : EIATTR_SPARSE_MMA_MASK
	.align		4
.L_123:
        /*0088*/ 	.byte	0x03, 0x50
        /*008a*/ 	.short	0x0000


	//----- nvinfo : EIATTR_MAXREG_COUNT
	.align		4
        /*008c*/ 	.byte	0x03, 0x1b
        /*008e*/ 	.short	0x00ff


	//----- nvinfo : EIATTR_MERCURY_ISA_VERSION
	.align		4
        /*0090*/ 	.byte	0x03, 0x5f
        /*0092*/ 	.short	0x0101


	//----- nvinfo : EIATTR_VRC_CTA_INIT_COUNT
	.align		4
        /*0094*/ 	.byte	0x02, 0x4a
	.zero		1
	.zero		1


	//----- nvinfo : EIATTR_EXIT_INSTR_OFFSETS
	.align		4
        /*0098*/ 	.byte	0x04, 0x1c
        /*009a*/ 	.short	(.L_125 - .L_124)


	//   ....[0]....
.L_124:
        /*009c*/ 	.word	0x000000d0


	//   ....[1]....
        /*00a0*/ 	.word	0x00000940


	//----- nvinfo : EIATTR_CBANK_PARAM_SIZE
	.align		4
.L_125:
        /*00a4*/ 	.byte	0x03, 0x19
        /*00a6*/ 	.short	0x0030


	//----- nvinfo : EIATTR_PARAM_CBANK
	.align		4
        /*00a8*/ 	.byte	0x04, 0x0a
        /*00aa*/ 	.short	(.L_127 - .L_126)
	.align		4
.L_126:
        /*00ac*/ 	.word	index@(.nv.constant0._Z23sgemm_global_coalescingiiifPKfS0_fPf)
        /*00b0*/ 	.short	0x0380
        /*00b2*/ 	.short	0x0030


	//----- nvinfo : EIATTR_SW_WAR
	.align		4
.L_127:
        /*00b4*/ 	.byte	0x04, 0x36
        /*00b6*/ 	.short	(.L_129 - .L_128)
.L_128:
        /*00b8*/ 	.word	0x00000008
.L_129:


//--------------------- .nv.info._Z11sgemm_naiveiiifPKfS0_fPf --------------------------
	.section	.nv.info._Z11sgemm_naiveiiifPKfS0_fPf,"",@"SHT_CUDA_INFO"
	.sectionflags	@""
	.align	4


	//----- nvinfo : EIATTR_CUDA_API_VERSION
	.align		4
        /*0000*/ 	.byte	0x04, 0x37
        /*0002*/ 	.short	(.L_131 - .L_130)
.L_130:
        /*0004*/ 	.word	0x00000082


	//----- nvinfo : EIATTR_KPARAM_INFO
	.align		4
.L_131:
        /*0008*/ 	.byte	0x04, 0x17
        /*000a*/ 	.short	(.L_133 - .L_132)
.L_132:
        /*000c*/ 	.word	0x00000000
        /*0010*/ 	.short	0x0007
        /*0012*/ 	.short	0x0028
        /*0014*/ 	.byte	0x00, 0xf5, 0x21, 0x00


	//----- nvinfo : EIATTR_KPARAM_INFO
	.align		4
.L_133:
        /*0018*/ 	.byte	0x04, 0x17
        /*001a*/ 	.short	(.L_135 - .L_134)
.L_134:
        /*001c*/ 	.word	0x00000000
        /*0020*/ 	.short	0x0006
        /*0022*/ 	.short	0x0020
        /*0024*/ 	.byte	0x00, 0xf0, 0x11, 0x00


	//----- nvinfo : EIATTR_KPARAM_INFO
	.align		4
.L_135:
        /*0028*/ 	.byte	0x04, 0x17
        /*002a*/ 	.short	(.L_137 - .L_136)
.L_136:
        /*002c*/ 	.word	0x00000000
        /*0030*/ 	.short	0x0005
        /*0032*/ 	.short	0x0018
        /*0034*/ 	.byte	0x00, 0xf5, 0x21, 0x00


	//----- nvinfo : EIATTR_KPARAM_INFO
	.align		4
.L_137:
        /*0038*/ 	.byte	0x04, 0x17
        /*003a*/ 	.short	(.L_139 - .L_138)
.L_138:
        /*003c*/ 	.word	0x00000000
        /*0040*/ 	.short	0x0004
        /*0042*/ 	.short	0x0010
        /*0044*/ 	.byte	0x00, 0xf5, 0x21, 0x00


	//----- nvinfo : EIATTR_KPARAM_INFO
	.align		4
.L_139:
        /*0048*/ 	.byte	0x04, 0x17
        /*004a*/ 	.short	(.L_141 - .L_140)
.L_140:
        /*004c*/ 	.word	0x00000000
        /*0050*/ 	.short	0x0003
        /*0052*/ 	.short	0x000c
        /*0054*/ 	.byte	0x00, 0xf0, 0x11, 0x00


	//----- nvinfo : EIATTR_KPARAM_INFO
	.align		4
.L_141:
        /*0058*/ 	.byte	0x04, 0x17
        /*005a*/ 	.short	(.L_143 - .L_142)
.L_142:
        /*005c*/ 	.word	0x00000000
        /*0060*/ 	.short	0x0002
        /*0062*/ 	.short	0x0008
        /*0064*/ 	.byte	0x00, 0xf0, 0x11, 0x00


	//----- nvinfo : EIATTR_KPARAM_INFO
	.align		4
.L_143:
        /*0068*/ 	.byte	0x04, 0x17
        /*006a*/ 	.short	(.L_145 - .L_144)
.L_144:
        /*006c*/ 	.word	0x00000000
        /*0070*/ 	.short	0x0001
        /*0072*/ 	.short	0x0004
        /*0074*/ 	.byte	0x00, 0xf0, 0x11, 0x00


	//----- nvinfo : EIATTR_KPARAM_INFO
	.align		4
.L_145:
        /*0078*/ 	.byte	0x04, 0x17
        /*007a*/ 	.short	(.L_147 - .L_146)
.L_146:
        /*007c*/ 	.word	0x00000000
        /*0080*/ 	.short	0x0000
        /*0082*/ 	.short	0x0000
        /*0084*/ 	.byte	0x00, 0xf0, 0x11, 0x00


	//----- nvinfo : EIATTR_SPARSE_MMA_MASK
	.align		4
.L_147:
        /*0088*/ 	.byte	0x03, 0x50
        /*008a*/ 	.short	0x0000


	//----- nvinfo : EIATTR_MAXREG_COUNT
	.align		4
        /*008c*/ 	.byte	0x03, 0x1b
        /*008e*/ 	.short	0x00ff


	//----- nvinfo : EIATTR_MERCURY_ISA_VERSION
	.align		4
        /*0090*/ 	.byte	0x03, 0x5f
        /*0092*/ 	.short	0x0101


	//----- nvinfo : EIATTR_VRC_CTA_INIT_COUNT
	.align		4
        /*0094*/ 	.byte	0x02, 0x4a
	.zero		1
	.zero		1


	//----- nvinfo : EIATTR_EXIT_INSTR_OFFSETS
	.align		4
        /*0098*/ 	.byte	0x04, 0x1c
        /*009a*/ 	.short	(.L_149 - .L_148)


	//   ....[0]....
.L_148:
        /*009c*/ 	.word	0x000000d0


	//   ....[1]....
        /*00a0*/ 	.word	0x00000940


	//----- nvinfo : EIATTR_CBANK_PARAM_SIZE
	.align		4
.L_149:
        /*00a4*/ 	.byte	0x03, 0x19
        /*00a6*/ 	.short	0x0030


	//----- nvinfo : EIATTR_PARAM_CBANK
	.align		4
        /*00a8*/ 	.byte	0x04, 0x0a
        /*00aa*/ 	.short	(.L_151 - .L_150)
	.align		4
.L_150:
        /*00ac*/ 	.word	index@(.nv.constant0._Z11sgemm_naiveiiifPKfS0_fPf)
        /*00b0*/ 	.short	0x0380
        /*00b2*/ 	.short	0x0030


	//----- nvinfo : EIATTR_SW_WAR
	.align		4
.L_151:
        /*00b4*/ 	.byte	0x04, 0x36
        /*00b6*/ 	.short	(.L_153 - .L_152)
.L_152:
        /*00b8*/ 	.word	0x00000008
.L_153:


//--------------------- .nv.callgraph             --------------------------
	.section	.nv.callgraph,"",@"SHT_CUDA_CALLGRAPH"
	.align	4
	.sectionentsize	8
	.align		4
        /*0000*/ 	.word	0x00000000
	.align		4
        /*0004*/ 	.word	0xffffffff
	.align		4
        /*0008*/ 	.word	0x00000000
	.align		4
        /*000c*/ 	.word	0xfffffffe
	.align		4
        /*0010*/ 	.word	0x00000000
	.align		4
        /*0014*/ 	.word	0xfffffffd
	.align		4
        /*0018*/ 	.word	0x00000000
	.align		4
        /*001c*/ 	.word	0xfffffffc


//--------------------- .text._Z22sgemm_2D_thread_tilingILi128ELi128ELi8ELi8ELi8EEviiifPKfS1_fPf --------------------------
	.section	.text._Z22sgemm_2D_thread_tilingILi128ELi128ELi8ELi8ELi8EEviiifPKfS1_fPf,"ax",@progbits
	.align	128
        .global         _Z22sgemm_2D_thread_tilingILi128ELi128ELi8ELi8ELi8EEviiifPKfS1_fPf
        .type           _Z22sgemm_2D_thread_tilingILi128ELi128ELi8ELi8ELi8EEviiifPKfS1_fPf,@function
        .size           _Z22sgemm_2D_thread_tilingILi128ELi128ELi8ELi8ELi8EEviiifPKfS1_fPf,(.L_x_15 - _Z22sgemm_2D_thread_tilingILi128ELi128ELi8ELi8ELi8EEviiifPKfS1_fPf)
        .other          _Z22sgemm_2D_thread_tilingILi128ELi128ELi8ELi8ELi8EEviiifPKfS1_fPf,@"STO_CUDA_ENTRY STV_DEFAULT"
_Z22sgemm_2D_thread_tilingILi128ELi128ELi8ELi8ELi8EEviiifPKfS1_fPf:
.text._Z22sgemm_2D_thread_tilingILi128ELi128ELi8ELi8ELi8EEviiifPKfS1_fPf:
[----:B------:R-:W-:Y:S01]  /*0000*/  LDC R1, c[0x0][0x37c] ;  /* 0x0000df00ff017b82 */ /* 0x000fe20000000800 */
[----:B------:R-:W-:Y:S05]  /*0010*/  EXIT ;  /* 0x000000000000794d */ /* 0x000fea0003800000 */
.L_x_0:
[----:B------:R-:W-:-:S00]  /*0020*/  BRA `(.L_x_0) ;  /* 0xfffffffc00fc7947 */ /* 0x000fc0000383ffff */
[----:B------:R-:W-:-:S00]  /*0030*/  NOP ;  /* 0x0000000000007918 */ /* 0x000fc00000000000 */
        /* <DEDUP_REMOVED lines=12> */
.L_x_15:


//--------------------- .text._Z22sgemm_1D_thread_tilingILi64ELi64ELi8ELi8EEviiifPKfS1_fPf --------------------------
	.section	.text._Z22sgemm_1D_thread_tilingILi64ELi64ELi8ELi8EEviiifPKfS1_fPf,"ax",@progbits
	.align	128
        .global         _Z22sgemm_1D_thread_tilingILi64ELi64ELi8ELi8EEviiifPKfS1_fPf
        .type           _Z22sgemm_1D_thread_tilingILi64ELi64ELi8ELi8EEviiifPKfS1_fPf,@function
        .size           _Z22sgemm_1D_thread_tilingILi64ELi64ELi8ELi8EEviiifPKfS1_fPf,(.L_x_16 - _Z22sgemm_1D_thread_tilingILi64ELi64ELi8ELi8EEviiifPKfS1_fPf)
        .other          _Z22sgemm_1D_thread_tilingILi64ELi64ELi8ELi8EEviiifPKfS1_fPf,@"STO_CUDA_ENTRY STV_DEFAULT"
_Z22sgemm_1D_thread_tilingILi64ELi64ELi8ELi8EEviiifPKfS1_fPf:
.text._Z22sgemm_1D_thread_tilingILi64ELi64ELi8ELi8EEviiifPKfS1_fPf:
[----:B------:R-:W-:Y:S01]  /*0000*/  LDC R1, c[0x0][0x37c] ;  /* 0x0000df00ff017b82 */ /* 0x000fe20000000800 */
[----:B------:R-:W-:Y:S05]  /*0010*/  EXIT ;  /* 0x000000000000794d */ /* 0x000fea0003800000 */
.L_x_1:
        /* <DEDUP_REMOVED lines=14> */
.L_x_16:


//--------------------- .text._Z22sgemm_shared_mem_cacheILi32EEviiifPKfS1_fPf --------------------------
	.section	.text._Z22sgemm_shared_mem_cacheILi32EEviiifPKfS1_fPf,"ax",@progbits
	.align	128
        .global         _Z22sgemm_shared_mem_cacheILi32EEviiifPKfS1_fPf
        .type           _Z22sgemm_shared_mem_cacheILi32EEviiifPKfS1_fPf,@function
        .size           _Z22sgemm_shared_mem_cacheILi32EEviiifPKfS1_fPf,(.L_x_17 - _Z22sgemm_shared_mem_cacheILi32EEviiifPKfS1_fPf)
        .other          _Z22sgemm_shared_mem_cacheILi32EEviiifPKfS1_fPf,@"STO_CUDA_ENTRY STV_DEFAULT"
_Z22sgemm_shared_mem_cacheILi32EEviiifPKfS1_fPf:
.text._Z22sgemm_shared_mem_cacheILi32EEviiifPKfS1_fPf:
[----:B------:R-:W-:Y:S01]  /*0000*/  LDC R1, c[0x0][0x37c] ;  /* 0x0000df00ff017b82 */ /* 0x000fe20000000800 */
[----:B------:R-:W0:Y:S01]  /*0010*/  S2R R18, SR_CTAID.Y ;  /* 0x0000000000127919 */ /* 0x000e220000002600 */
[----:B------:R-:W1:Y:S01]  /*0020*/  LDCU UR10, c[0x0][0x384] ;  /* 0x00007080ff0a77ac */ /* 0x000e620008000800 */
[----:B------:R-:W-:Y:S01]  /*0030*/  HFMA2 R21, -RZ, RZ, 0, 0 ;  /* 0x00000000ff157431 */ /* 0x000fe200000001ff */
[----:B------:R-:W0:Y:S01]  /*0040*/  S2R R17, SR_TID.Y ;  /* 0x0000000000117919 */ /* 0x000e220000002200 */
[----:B------:R-:W2:Y:S01]  /*0050*/  LDCU UR11, c[0x0][0x388] ;  /* 0x00007100ff0b77ac */ /* 0x000ea20008000800 */
[----:B------:R-:W3:Y:S01]  /*0060*/  S2R R2, SR_CTAID.X ;  /* 0x0000000000027919 */ /* 0x000ee20000002500 */
[----:B------:R-:W4:Y:S01]  /*0070*/  LDCU.64 UR8, c[0x0][0x358] ;  /* 0x00006b00ff0877ac */ /* 0x000f220008000a00 */
[----:B------:R-:W3:Y:S01]  /*0080*/  S2R R16, SR_TID.X ;  /* 0x0000000000107919 */ /* 0x000ee20000002100 */
[----:B-1----:R-:W-:Y:S01]  /*0090*/  UISETP.GE.AND UP0, UPT, UR10, 0x1, UPT ;  /* 0x000000010a00788c */ /* 0x002fe2000bf06270 */
[----:B0-----:R-:W-:-:S02]  /*00a0*/  LEA R18, R18, R17, 0x5 ;  /* 0x0000001112127211 */ /* 0x001fc400078e28ff */
[----:B---3--:R-:W-:-:S06]  /*00b0*/  LEA R19, R2, R16, 0x5 ;  /* 0x0000001002137211 */ /* 0x008fcc00078e28ff */
[----:B--2-4-:R-:W-:Y:S05]  /*00c0*/  BRA.U !UP0, `(.L_x_2) ;  /* 0x0000000508cc7547 */ /* 0x014fea000b800000 */
[----:B------:R-:W0:Y:S01]  /*00d0*/  S2UR UR7, SR_CgaCtaId ;  /* 0x00000000000779c3 */ /* 0x000e220000008800 */
[----:B------:R-:W1:Y:S01]  /*00e0*/  LDCU UR6, c[0x0][0x388] ;  /* 0x00007100ff0677ac */ /* 0x000e620008000800 */
[----:B------:R-:W-:Y:S01]  /*00f0*/  LEA R4, R17, R16, 0x5 ;  /* 0x0000001011047211 */ /* 0x000fe200078e28ff */
[----:B------:R-:W-:Y:S01]  /*0100*/  IMAD R6, R18, UR10, R16 ;  /* 0x0000000a12067c24 */ /* 0x000fe2000f8e0210 */
[----:B------:R-:W-:Y:S01]  /*0110*/  MOV R21, RZ ;  /* 0x000000ff00157202 */ /* 0x000fe20000000f00 */
[----:B------:R-:W-:Y:S01]  /*0120*/  UMOV UR5, 0x400 ;  /* 0x0000040000057882 */ /* 0x000fe20000000000 */
[----:B------:R-:W-:Y:S02]  /*0130*/  UIADD3 UR4, UPT, UPT, UR10, 0x1f, URZ ;  /* 0x0000001f0a047890 */ /* 0x000fe4000fffe0ff */
[----:B------:R-:W2:Y:S01]  /*0140*/  LDC R0, c[0x0][0x388] ;  /* 0x0000e200ff007b82 */ /* 0x000ea20000000800 */
[----:B------:R-:W3:Y:S01]  /*0150*/  LDCU.64 UR12, c[0x0][0x380] ;  /* 0x00007000ff0c77ac */ /* 0x000ee20008000a00 */
[----:B------:R-:W-:-:S04]  /*0160*/  USHF.R.U32.HI UR4, URZ, 0x5, UR4 ;  /* 0x00000005ff047899 */ /* 0x000fc80008011604 */
[----:B------:R-:W-:Y:S01]  /*0170*/  UIADD3 UR4, UPT, UPT, -UR4, URZ, URZ ;  /* 0x000000ff04047290 */ /* 0x000fe2000fffe1ff */
[----:B-1----:R-:W-:Y:S01]  /*0180*/  IMAD R7, R17, UR6, R16 ;  /* 0x0000000611077c24 */ /* 0x002fe2000f8e0210 */
[----:B------:R-:W-:Y:S02]  /*0190*/  UIADD3 UR6, UPT, UPT, UR5, 0x1000, URZ ;  /* 0x0000100005067890 */ /* 0x000fe4000fffe0ff */
[----:B0-----:R-:W-:Y:S02]  /*01a0*/  ULEA UR5, UR7, UR5, 0x18 ;  /* 0x0000000507057291 */ /* 0x001fe4000f8ec0ff */
[----:B------:R-:W-:Y:S01]  /*01b0*/  LEA R7, R2, R7, 0x5 ;  /* 0x0000000702077211 */ /* 0x000fe200078e28ff */
[----:B------:R-:W-:-:S03]  /*01c0*/  ULEA UR6, UR7, UR6, 0x18 ;  /* 0x0000000607067291 */ /* 0x000fc6000f8ec0ff */
[C---:B------:R-:W-:Y:S02]  /*01d0*/  LEA R5, R4.reuse, UR5, 0x2 ;  /* 0x0000000504057c11 */ /* 0x040fe4000f8e10ff */
[----:B------:R-:W-:Y:S02]  /*01e0*/  LEA R3, R17, UR5, 0x7 ;  /* 0x0000000511037c11 */ /* 0x000fe4000f8e38ff */
[----:B------:R-:W-:Y:S02]  /*01f0*/  LEA R4, R4, UR6, 0x2 ;  /* 0x0000000604047c11 */ /* 0x000fe4000f8e10ff */
[----:B---3--:R-:W-:-:S07]  /*0200*/  LEA R2, R16, UR6, 0x2 ;  /* 0x0000000610027c11 */ /* 0x008fce000f8e10ff */
.L_x_3:
[----:B------:R-:W-:Y:S01]  /*0210*/  ISETP.GE.U32.AND P1, PT, R16, UR13, PT ;  /* 0x0000000d10007c0c */ /* 0x000fe2000bf26070 */
[----:B------:R-:W-:Y:S01]  /*0220*/  HFMA2 R29, -RZ, RZ, 0, 0 ;  /* 0x00000000ff1d7431 */ /* 0x000fe200000001ff */
[----:B------:R-:W-:Y:S02]  /*0230*/  ISETP.GE.U32.AND P0, PT, R17, UR13, PT ;  /* 0x0000000d11007c0c */ /* 0x000fe4000bf06070 */
[----:B------:R-:W-:Y:S02]  /*0240*/  ISETP.GE.OR P1, PT, R18, UR12, P1 ;  /* 0x0000000c12007c0c */ /* 0x000fe40008f26670 */
[----:B--2---:R-:W-:Y:S02]  /*0250*/  ISETP.GE.OR P0, PT, R19, R0, P0 ;  /* 0x000000001300720c */ /* 0x004fe40000706670 */
[----:B------:R-:W-:-:S09]  /*0260*/  MOV R24, RZ ;  /* 0x000000ff00187202 */ /* 0x000fd20000000f00 */
[----:B------:R-:W0:Y:S08]  /*0270*/  @!P1 LDC.64 R10, c[0x0][0x390] ;  /* 0x0000e400ff0a9b82 */ /* 0x000e300000000a00 */
[----:B------:R-:W1:Y:S01]  /*0280*/  @!P0 LDC.64 R8, c[0x0][0x398] ;  /* 0x0000e600ff088b82 */ /* 0x000e620000000a00 */
[----:B0-----:R-:W-:-:S05]  /*0290*/  @!P1 IMAD.WIDE.U32 R10, R6, 0x4, R10 ;  /* 0x00000004060a9825 */ /* 0x001fca00078e000a */
[----:B------:R-:W2:Y:S01]  /*02a0*/  @!P1 LDG.E R24, desc[UR8][R10.64] ;  /* 0x000000080a189981 */ /* 0x000ea2000c1e1900 */
[----:B-1----:R-:W-:-:S05]  /*02b0*/  @!P0 IMAD.WIDE.U32 R22, R7, 0x4, R8 ;  /* 0x0000000407168825 */ /* 0x002fca00078e0008 */
[----:B------:R-:W3:Y:S01]  /*02c0*/  @!P0 LDG.E R29, desc[UR8][R22.64] ;  /* 0x00000008161d8981 */ /* 0x000ee2000c1e1900 */
[----:B------:R-:W-:-:S04]  /*02d0*/  UIADD3 UR4, UPT, UPT, UR4, 0x1, URZ ;  /* 0x0000000104047890 */ /* 0x000fc8000fffe0ff */
[----:B------:R-:W-:Y:S01]  /*02e0*/  UISETP.NE.AND UP0, UPT, UR4, URZ, UPT ;  /* 0x000000ff0400728c */ /* 0x000fe2000bf05270 */
[----:B------:R-:W-:Y:S01]  /*02f0*/  IADD3 R17, PT, PT, R17, 0x20, RZ ;  /* 0x0000002011117810 */ /* 0x000fe20007ffe0ff */
[----:B--2---:R-:W-:Y:S04]  /*0300*/  STS [R5], R24 ;  /* 0x0000001805007388 */ /* 0x004fe80000000800 */
[----:B---3--:R-:W-:Y:S01]  /*0310*/  STS [R4], R29 ;  /* 0x0000001d04007388 */ /* 0x008fe20000000800 */
[----:B------:R-:W-:Y:S06]  /*0320*/  BAR.SYNC.DEFER_BLOCKING 0x0 ;  /* 0x0000000000007b1d */ /* 0x000fec0000010000 */
[----:B------:R-:W-:Y:S04]  /*0330*/  LDS R28, [R2] ;  /* 0x00000000021c7984 */ /* 0x000fe80000000800 */
[----:B------:R-:W0:Y:S04]  /*0340*/  LDS.128 R12, [R3] ;  /* 0x00000000030c7984 */ /* 0x000e280000000c00 */
[----:B------:R-:W1:Y:S04]  /*0350*/  LDS R23, [R2+0x80] ;  /* 0x0000800002177984 */ /* 0x000e680000000800 */
[----:B------:R-:W2:Y:S04]  /*0360*/  LDS R27, [R2+0x100] ;  /* 0x00010000021b7984 */ /* 0x000ea80000000800 */
[----:B------:R-:W3:Y:S04]  /*0370*/  LDS R26, [R2+0x180] ;  /* 0x00018000021a7984 */ /* 0x000ee80000000800 */
[----:B------:R-:W-:Y:S04]  /*0380*/  LDS R25, [R2+0x200] ;  /* 0x0002000002197984 */ /* 0x000fe80000000800 */
[----:B------:R-:W4:Y:S04]  /*0390*/  LDS.128 R8, [R3+0x10] ;  /* 0x0000100003087984 */ /* 0x000f280000000c00 */
[----:B------:R-:W5:Y:S04]  /*03a0*/  LDS R20, [R2+0x280] ;  /* 0x0002800002147984 */ /* 0x000f680000000800 */
[----:B------:R-:W-:Y:S04]  /*03b0*/  LDS R24, [R2+0x380] ;  /* 0x0003800002187984 */ /* 0x000fe80000000800 */
[----:B------:R-:W-:Y:S01]  /*03c0*/  LDS R22, [R2+0x480] ;  /* 0x0004800002167984 */ /* 0x000fe20000000800 */
[----:B0-----:R-:W-:-:S03]  /*03d0*/  FFMA R12, R12, R28, R21 ;  /* 0x0000001c0c0c7223 */ /* 0x001fc60000000015 */
[----:B------:R-:W0:Y:S01]  /*03e0*/  LDS R21, [R2+0x300] ;  /* 0x0003000002157984 */ /* 0x000e220000000800 */
[----:B-1----:R-:W-:-:S03]  /*03f0*/  FFMA R12, R23, R13, R12 ;  /* 0x0000000d170c7223 */ /* 0x002fc6000000000c */
[----:B------:R-:W-:Y:S01]  /*0400*/  LDS R23, [R2+0x400] ;  /* 0x0004000002177984 */ /* 0x000fe20000000800 */
[----:B--2---:R-:W-:-:S04]  /*0410*/  FFMA R27, R27, R14, R12 ;  /* 0x0000000e1b1b7223 */ /* 0x004fc8000000000c */
[----:B---3--:R-:W-:Y:S02]  /*0420*/  FFMA R27, R26, R15, R27 ;  /* 0x0000000f1a1b7223 */ /* 0x008fe4000000001b */
[----:B------:R-:W1:Y:S04]  /*0430*/  LDS.128 R12, [R3+0x20] ;  /* 0x00002000030c7984 */ /* 0x000e680000000c00 */
[----:B------:R-:W-:Y:S01]  /*0440*/  LDS R26, [R2+0x580] ;  /* 0x00058000021a7984 */ /* 0x000fe20000000800 */
[----:B----4-:R-:W-:-:S03]  /*0450*/  FFMA R27, R8, R25, R27 ;  /* 0x00000019081b7223 */ /* 0x010fc6000000001b */
[----:B------:R-:W2:Y:S01]  /*0460*/  LDS R25, [R2+0x500] ;  /* 0x0005000002197984 */ /* 0x000ea20000000800 */
[----:B-----5:R-:W-:-:S04]  /*0470*/  FFMA R20, R20, R9, R27 ;  /* 0x0000000914147223 */ /* 0x020fc8000000001b */
[----:B0-----:R-:W-:Y:S02]  /*0480*/  FFMA R21, R21, R10, R20 ;  /* 0x0000000a15157223 */ /* 0x001fe40000000014 */
[----:B------:R-:W-:Y:S02]  /*0490*/  LDS R20, [R2+0x680] ;  /* 0x0006800002147984 */ /* 0x000fe40000000800 */
[----:B------:R-:W-:Y:S02]  /*04a0*/  FFMA R27, R24, R11, R21 ;  /* 0x0000000b181b7223 */ /* 0x000fe40000000015 */
[----:B------:R-:W-:Y:S04]  /*04b0*/  LDS R21, [R2+0x600] ;  /* 0x0006000002157984 */ /* 0x000fe80000000800 */
[----:B------:R-:W0:Y:S01]  /*04c0*/  LDS.128 R8, [R3+0x30] ;  /* 0x0000300003087984 */ /* 0x000e220000000c00 */
[----:B-1----:R-:W-:-:S03]  /*04d0*/  FFMA R27, R12, R23, R27 ;  /* 0x000000170c1b7223 */ /* 0x002fc6000000001b */
[----:B------:R-:W1:Y:S01]  /*04e0*/  LDS R23, [R2+0x700] ;  /* 0x0007000002177984 */ /* 0x000e620000000800 */
[----:B------:R-:W-:-:S03]  /*04f0*/  FFMA R22, R22, R13, R27 ;  /* 0x0000000d16167223 */ /* 0x000fc6000000001b */
[----:B------:R-:W3:Y:S01]  /*0500*/  LDS R24, [R2+0x780] ;  /* 0x0007800002187984 */ /* 0x000ee20000000800 */
[----:B--2---:R-:W-:-:S03]  /*0510*/  FFMA R25, R25, R14, R22 ;  /* 0x0000000e19197223 */ /* 0x004fc60000000016 */
[----:B------:R-:W-:Y:S01]  /*0520*/  LDS R22, [R2+0x880] ;  /* 0x0008800002167984 */ /* 0x000fe20000000800 */
[----:B------:R-:W-:-:S03]  /*0530*/  FFMA R27, R26, R15, R25 ;  /* 0x0000000f1a1b7223 */ /* 0x000fc60000000019 */
[----:B------:R-:W-:Y:S04]  /*0540*/  LDS R25, [R2+0x800] ;  /* 0x0008000002197984 */ /* 0x000fe80000000800 */
[----:B------:R-:W2:Y:S04]  /*0550*/  LDS.128 R12, [R3+0x40] ;  /* 0x00004000030c7984 */ /* 0x000ea80000000c00 */
[----:B------:R-:W-:Y:S01]  /*0560*/  LDS R26, [R2+0x980] ;  /* 0x00098000021a7984 */ /* 0x000fe20000000800 */
[----:B0-----:R-:W-:-:S03]  /*0570*/  FFMA R27, R8, R21, R27 ;  /* 0x00000015081b7223 */ /* 0x001fc6000000001b */
[----:B------:R-:W0:Y:S01]  /*0580*/  LDS R21, [R2+0x900] ;  /* 0x0009000002157984 */ /* 0x000e220000000800 */
[----:B------:R-:W-:-:S04]  /*0590*/  FFMA R20, R20, R9, R27 ;  /* 0x0000000914147223 */ /* 0x000fc8000000001b */
[----:B-1----:R-:W-:Y:S02]  /*05a0*/  FFMA R23, R23, R10, R20 ;  /* 0x0000000a17177223 */ /* 0x002fe40000000014 */
[----:B------:R-:W-:Y:S02]  /*05b0*/  LDS R20, [R2+0xa80] ;  /* 0x000a800002147984 */ /* 0x000fe40000000800 */
[----:B---3--:R-:W-:Y:S02]  /*05c0*/  FFMA R27, R24, R11, R23 ;  /* 0x0000000b181b7223 */ /* 0x008fe40000000017 */
[----:B------:R-:W-:Y:S04]  /*05d0*/  LDS R23, [R2+0xa00] ;  /* 0x000a000002177984 */ /* 0x000fe80000000800 */
[----:B------:R-:W1:Y:S01]  /*05e0*/  LDS.128 R8, [R3+0x50] ;  /* 0x0000500003087984 */ /* 0x000e620000000c00 */
[----:B--2---:R-:W-:-:S03]  /*05f0*/  FFMA R27, R12, R25, R27 ;  /* 0x000000190c1b7223 */ /* 0x004fc6000000001b */
[----:B------:R-:W2:Y:S01]  /*0600*/  LDS R25, [R2+0xb00] ;  /* 0x000b000002197984 */ /* 0x000ea20000000800 */
[----:B------:R-:W-:-:S03]  /*0610*/  FFMA R12, R22, R13, R27 ;  /* 0x0000000d160c7223 */ /* 0x000fc6000000001b */
[----:B------:R-:W3:Y:S04]  /*0620*/  LDS R22, [R2+0xb80] ;  /* 0x000b800002167984 */ /* 0x000ee80000000800 */
[----:B------:R-:W-:Y:S01]  /*0630*/  LDS R24, [R2+0xc80] ;  /* 0x000c800002187984 */ /* 0x000fe20000000800 */
[----:B0-----:R-:W-:-:S04]  /*0640*/  FFMA R21, R21, R14, R12 ;  /* 0x0000000e15157223 */ /* 0x001fc8000000000c */
[----:B------:R-:W-:Y:S02]  /*0650*/  FFMA R27, R26, R15, R21 ;  /* 0x0000000f1a1b7223 */ /* 0x000fe40000000015 */
[----:B------:R-:W-:Y:S04]  /*0660*/  LDS R21, [R2+0xc00] ;  /* 0x000c000002157984 */ /* 0x000fe80000000800 */
[----:B------:R-:W0:Y:S01]  /*0670*/  LDS.128 R12, [R3+0x60] ;  /* 0x00006000030c7984 */ /* 0x000e220000000c00 */
[----:B-1----:R-:W-:-:S04]  /*0680*/  FFMA R23, R8, R23, R27 ;  /* 0x0000001708177223 */ /* 0x002fc8000000001b */
[----:B------:R-:W-:Y:S02]  /*0690*/  FFMA R20, R20, R9, R23 ;  /* 0x0000000914147223 */ /* 0x000fe40000000017 */
[----:B------:R-:W1:Y:S02]  /*06a0*/  LDS R23, [R2+0xd00] ;  /* 0x000d000002177984 */ /* 0x000e640000000800 */
[----:B--2---:R-:W-:Y:S02]  /*06b0*/  FFMA R25, R25, R10, R20 ;  /* 0x0000000a19197223 */ /* 0x004fe40000000014 */
[----:B------:R-:W2:Y:S02]  /*06c0*/  LDS R20, [R2+0xd80] ;  /* 0x000d800002147984 */ /* 0x000ea40000000800 */
[----:B---3--:R-:W-:Y:S02]  /*06d0*/  FFMA R27, R22, R11, R25 ;  /* 0x0000000b161b7223 */ /* 0x008fe40000000019 */
[----:B------:R-:W-:Y:S04]  /*06e0*/  LDS R25, [R2+0xe00] ;  /* 0x000e000002197984 */ /* 0x000fe80000000800 */
[----:B------:R-:W3:Y:S04]  /*06f0*/  LDS.128 R8, [R3+0x70] ;  /* 0x0000700003087984 */ /* 0x000ee80000000c00 */
[----:B------:R-:W4:Y:S01]  /*0700*/  LDS R22, [R2+0xe80] ;  /* 0x000e800002167984 */ /* 0x000f220000000800 */
[----:B0-----:R-:W-:-:S03]  /*0710*/  FFMA R27, R12, R21, R27 ;  /* 0x000000150c1b7223 */ /* 0x001fc6000000001b */
[----:B------:R-:W0:Y:S04]  /*0720*/  LDS R21, [R2+0xf00] ;  /* 0x000f000002157984 */ /* 0x000e280000000800 */
[----:B------:R-:W5:Y:S01]  /*0730*/  LDS R12, [R2+0xf80] ;  /* 0x000f8000020c7984 */ /* 0x000f620000000800 */
[----:B------:R-:W-:-:S04]  /*0740*/  FFMA R24, R24, R13, R27 ;  /* 0x0000000d18187223 */ /* 0x000fc8000000001b */
[----:B-1----:R-:W-:-:S04]  /*0750*/  FFMA R23, R23, R14, R24 ;  /* 0x0000000e17177223 */ /* 0x002fc80000000018 */
[----:B--2---:R-:W-:-:S04]  /*0760*/  FFMA R15, R20, R15, R23 ;  /* 0x0000000f140f7223 */ /* 0x004fc80000000017 */
[----:B---3--:R-:W-:-:S04]  /*0770*/  FFMA R15, R8, R25, R15 ;  /* 0x00000019080f7223 */ /* 0x008fc8000000000f */
[----:B----4-:R-:W-:Y:S01]  /*0780*/  FFMA R22, R22, R9, R15 ;  /* 0x0000000916167223 */ /* 0x010fe2000000000f */
[----:B------:R-:W-:Y:S02]  /*0790*/  IADD3 R16, PT, PT, R16, 0x20, RZ ;  /* 0x0000002010107810 */ /* 0x000fe40007ffe0ff */
[----:B------:R-:W-:Y:S02]  /*07a0*/  IADD3 R6, PT, PT, R6, 0x20, RZ ;  /* 0x0000002006067810 */ /* 0x000fe40007ffe0ff */
[----:B------:R-:W-:Y:S01]  /*07b0*/  LEA R7, R0, R7, 0x5 ;  /* 0x0000000700077211 */ /* 0x000fe200078e28ff */
[----:B0-----:R-:W-:-:S04]  /*07c0*/  FFMA R21, R21, R10, R22 ;  /* 0x0000000a15157223 */ /* 0x001fc80000000016 */
[----:B-----5:R-:W-:Y:S01]  /*07d0*/  FFMA R21, R12, R11, R21 ;  /* 0x0000000b0c157223 */ /* 0x020fe20000000015 */
[----:B------:R-:W-:Y:S06]  /*07e0*/  BAR.SYNC.DEFER_BLOCKING 0x0 ;  /* 0x0000000000007b1d */ /* 0x000fec0000010000 */
[----:B------:R-:W-:Y:S05]  /*07f0*/  BRA.U UP0, `(.L_x_3) ;  /* 0xfffffff900847547 */ /* 0x000fea000b83ffff */
.L_x_2:
[----:B------:R-:W0:Y:S01]  /*0800*/  LDCU UR4, c[0x0][0x380] ;  /* 0x00007000ff0477ac */ /* 0x000e220008000800 */
[----:B------:R-:W-:-:S04]  /*0810*/  ISETP.GE.AND P0, PT, R19, UR11, PT ;  /* 0x0000000b13007c0c */ /* 0x000fc8000bf06270 */
[----:B0-----:R-:W-:-:S13]  /*0820*/  ISETP.GE.OR P0, PT, R18, UR4, P0 ;  /* 0x0000000412007c0c */ /* 0x001fda0008706670 */
[----:B------:R-:W-:Y:S05]  /*0830*/  @P0 EXIT ;  /* 0x000000000000094d */ /* 0x000fea0003800000 */
[----:B------:R-:W0:Y:S01]  /*0840*/  LDC.64 R2, c[0x0][0x3a8] ;  /* 0x0000ea00ff027b82 */ /* 0x000e220000000a00 */
[----:B------:R-:W-:Y:S01]  /*0850*/  IMAD R19, R18, UR11, R19 ;  /* 0x0000000b12137c24 */ /* 0x000fe2000f8e0213 */
[----:B------:R-:W1:Y:S01]  /*0860*/  LDCU UR4, c[0x0][0x3a0] ;  /* 0x00007400ff0477ac */ /* 0x000e620008000800 */
[----:B------:R-:W2:Y:S02]  /*0870*/  LDCU UR5, c[0x0][0x38c] ;  /* 0x00007180ff0577ac */ /* 0x000ea40008000800 */
[----:B0-----:R-:W-:-:S05]  /*0880*/  IMAD.WIDE R2, R19, 0x4, R2 ;  /* 0x0000000413027825 */ /* 0x001fca00078e0202 */
[----:B------:R-:W1:Y:S02]  /*0890*/  LDG.E R0, desc[UR8][R2.64] ;  /* 0x0000000802007981 */ /* 0x000e64000c1e1900 */
[----:B-1----:R-:W-:-:S04]  /*08a0*/  FMUL R0, R0, UR4 ;  /* 0x0000000400007c20 */ /* 0x002fc80008400000 */
[----:B--2---:R-:W-:-:S05]  /*08b0*/  FFMA R21, R21, UR5, R0 ;  /* 0x0000000515157c23 */ /* 0x004fca0008000000 */
[----:B------:R-:W-:Y:S01]  /*08c0*/  STG.E desc[UR8][R2.64], R21 ;  /* 0x0000001502007986 */ /* 0x000fe2000c101908 */
[----:B------:R-:W-:Y:S05]  /*08d0*/  EXIT ;  /* 0x000000000000794d */ /* 0x000fea0003800000 */
.L_x_4:
        /* <DEDUP_REMOVED lines=10> */
.L_x_17:


//--------------------- .text._Z23sgemm_global_coalescingiiifPKfS0_fPf --------------------------
	.section	.text._Z23sgemm_global_coalescingiiifPKfS0_fPf,"ax",@progbits
	.align	128
        .global         _Z23sgemm_global_coalescingiiifPKfS0_fPf
        .type           _Z23sgemm_global_coalescingiiifPKfS0_fPf,@function
        .size           _Z23sgemm_global_coalescingiiifPKfS0_fPf,(.L_x_18 - _Z23sgemm_global_coalescingiiifPKfS0_fPf)
        .other          _Z23sgemm_global_coalescingiiifPKfS0_fPf,@"STO_CUDA_ENTRY STV_DEFAULT"
_Z23sgemm_global_coalescingiiifPKfS0_fPf:
.text._Z23sgemm_global_coalescingiiifPKfS0_fPf:
[----:B------:R-:W-:Y:S01]  /*0000*/  LDC R1, c[0x0][0x37c] ;  /* 0x0000df00ff017b82 */ /* 0x000fe20000000800 */
[----:B------:R-:W0:Y:S07]  /*0010*/  S2R R5, SR_TID.X ;  /* 0x0000000000057919 */ /* 0x000e2e0000002100 */
[----:B------:R-:W1:Y:S01]  /*0020*/  LDC R16, c[0x0][0x364] ;  /* 0x0000d900ff107b82 */ /* 0x000e620000000800 */
[----:B------:R-:W2:Y:S01]  /*0030*/  LDCU UR6, c[0x0][0x380] ;  /* 0x00007000ff0677ac */ /* 0x000ea20008000800 */
[----:B------:R-:W1:Y:S06]  /*0040*/  S2R R3, SR_TID.Y ;  /* 0x0000000000037919 */ /* 0x000e6c0000002200 */
[----:B------:R-:W0:Y:S08]  /*0050*/  S2UR UR5, SR_CTAID.X ;  /* 0x00000000000579c3 */ /* 0x000e300000002500 */
[----:B------:R-:W0:Y:S08]  /*0060*/  LDC R0, c[0x0][0x360] ;  /* 0x0000d800ff007b82 */ /* 0x000e300000000800 */
[----:B------:R-:W1:Y:S08]  /*0070*/  S2UR UR4, SR_CTAID.Y ;  /* 0x00000000000479c3 */ /* 0x000e700000002600 */
[----:B------:R-:W3:Y:S01]  /*0080*/  LDC R17, c[0x0][0x388] ;  /* 0x0000e200ff117b82 */ /* 0x000ee20000000800 */
[----:B0-----:R-:W-:-:S02]  /*0090*/  IMAD R0, R0, UR5, R5 ;  /* 0x0000000500007c24 */ /* 0x001fc4000f8e0205 */
[----:B-1----:R-:W-:-:S03]  /*00a0*/  IMAD R16, R16, UR4, R3 ;  /* 0x0000000410107c24 */ /* 0x002fc6000f8e0203 */
[----:B---3--:R-:W-:-:S04]  /*00b0*/  ISETP.GE.AND P0, PT, R0, R17, PT ;  /* 0x000000110000720c */ /* 0x008fc80003f06270 */
[----:B--2---:R-:W-:-:S13]  /*00c0*/  ISETP.GE.OR P0, PT, R16, UR6, P0 ;  /* 0x0000000610007c0c */ /* 0x004fda0008706670 */
[----:B------:R-:W-:Y:S05]  /*00d0*/  @P0 EXIT ;  /* 0x000000000000094d */ /* 0x000fea0003800000 */
[----:B------:R-:W0:Y:S01]  /*00e0*/  LDC R19, c[0x0][0x384] ;  /* 0x0000e100ff137b82 */ /* 0x000e220000000800 */
[----:B------:R-:W1:Y:S01]  /*00f0*/  LDCU.64 UR4, c[0x0][0x358] ;  /* 0x00006b00ff0477ac */ /* 0x000e620008000a00 */
[----:B------:R-:W-:Y:S01]  /*0100*/  HFMA2 R24, -RZ, RZ, 0, 0 ;  /* 0x00000000ff187431 */ /* 0x000fe200000001ff */
[----:B0-----:R-:W-:-:S13]  /*0110*/  ISETP.GE.AND P0, PT, R19, 0x1, PT ;  /* 0x000000011300780c */ /* 0x001fda0003f06270 */
[----:B-1----:R-:W-:Y:S05]  /*0120*/  @!P0 BRA `(.L_x_5) ;  /* 0x0000000400e08947 */ /* 0x002fea0003800000 */
[C---:B------:R-:W-:Y:S01]  /*0130*/  ISETP.GE.U32.AND P1, PT, R19.reuse, 0x8, PT ;  /* 0x000000081300780c */ /* 0x040fe20003f26070 */
[----:B------:R-:W-:Y:S01]  /*0140*/  IMAD R20, R16, R19, RZ ;  /* 0x0000001310147224 */ /* 0x000fe200078e02ff */
[----:B------:R-:W-:Y:S02]  /*0150*/  LOP3.LUT R27, R19, 0x7, RZ, 0xc0, !PT ;  /* 0x00000007131b7812 */ /* 0x000fe400078ec0ff */
[----:B------:R-:W-:Y:S02]  /*0160*/  MOV R24, RZ ;  /* 0x000000ff00187202 */ /* 0x000fe40000000f00 */
[----:B------:R-:W-:Y:S02]  /*0170*/  ISETP.NE.AND P0, PT, R27, RZ, PT ;  /* 0x000000ff1b00720c */ /* 0x000fe40003f05270 */
[----:B------:R-:W-:-:S05]  /*0180*/  MOV R21, RZ ;  /* 0x000000ff00157202 */ /* 0x000fca0000000f00 */
[----:B------:R-:W-:Y:S06]  /*0190*/  @!P1 BRA `(.L_x_6) ;  /* 0x0000000000c49947 */ /* 0x000fec0003800000 */
[----:B------:R-:W0:Y:S01]  /*01a0*/  LDC.64 R2, c[0x0][0x390] ;  /* 0x0000e400ff027b82 */ /* 0x000e220000000a00 */
[----:B------:R-:W-:Y:S02]  /*01b0*/  LOP3.LUT R21, R19, 0x7ffffff8, RZ, 0xc0, !PT ;  /* 0x7ffffff813157812 */ /* 0x000fe400078ec0ff */
[----:B------:R-:W-:Y:S02]  /*01c0*/  MOV R24, RZ ;  /* 0x000000ff00187202 */ /* 0x000fe40000000f00 */
[----:B------:R-:W-:Y:S02]  /*01d0*/  MOV R18, R0 ;  /* 0x0000000000127202 */ /* 0x000fe40000000f00 */
[----:B------:R-:W-:Y:S01]  /*01e0*/  IADD3 R22, PT, PT, -R21, RZ, RZ ;  /* 0x000000ff15167210 */ /* 0x000fe20007ffe1ff */
[----:B0-----:R-:W-:-:S03]  /*01f0*/  IMAD.WIDE.U32 R2, R20, 0x4, R2 ;  /* 0x0000000414027825 */ /* 0x001fc600078e0002 */
[----:B------:R-:W-:-:S04]  /*0200*/  IADD3 R4, P1, PT, R2, 0x10, RZ ;  /* 0x0000001002047810 */ /* 0x000fc80007f3e0ff */
[----:B------:R-:W-:-:S09]  /*0210*/  IADD3.X R5, PT, PT, RZ, R3, RZ, P1, !PT ;  /* 0x00000003ff057210 */ /* 0x000fd20000ffe4ff */
.L_x_7:
[----:B------:R-:W0:Y:S01]  /*0220*/  LDC.64 R14, c[0x0][0x398] ;  /* 0x0000e600ff0e7b82 */ /* 0x000e220000000a00 */
[----:B------:R-:W-:Y:S02]  /*0230*/  MOV R2, R4 ;  /* 0x0000000400027202 */ /* 0x000fe40000000f00 */
[----:B------:R-:W-:-:S05]  /*0240*/  MOV R3, R5 ;  /* 0x0000000500037202 */ /* 0x000fca0000000f00 */
[----:B------:R-:W2:Y:S04]  /*0250*/  LDG.E R25, desc[UR4][R2.64+-0x10] ;  /* 0xfffff00402197981 */ /* 0x000ea8000c1e1900 */
[----:B------:R-:W3:Y:S04]  /*0260*/  LDG.E R23, desc[UR4][R2.64+-0xc] ;  /* 0xfffff40402177981 */ /* 0x000ee8000c1e1900 */
[----:B------:R-:W4:Y:S04]  /*0270*/  LDG.E R29, desc[UR4][R2.64+-0x8] ;  /* 0xfffff804021d7981 */ /* 0x000f28000c1e1900 */
[----:B------:R-:W5:Y:S01]  /*0280*/  LDG.E R28, desc[UR4][R2.64+-0x4] ;  /* 0xfffffc04021c7981 */ /* 0x000f62000c1e1900 */
[----:B0-----:R-:W-:-:S05]  /*0290*/  IMAD.WIDE R14, R18, 0x4, R14 ;  /* 0x00000004120e7825 */ /* 0x001fca00078e020e */
[----:B------:R0:W2:Y:S01]  /*02a0*/  LDG.E R26, desc[UR4][R14.64] ;  /* 0x000000040e1a7981 */ /* 0x0000a2000c1e1900 */
[----:B------:R-:W-:-:S04]  /*02b0*/  IMAD.WIDE R12, R17, 0x4, R14 ;  /* 0x00000004110c7825 */ /* 0x000fc800078e020e */
[C---:B------:R-:W-:Y:S02]  /*02c0*/  IMAD.WIDE R4, R17.reuse, 0x4, R12 ;  /* 0x0000000411047825 */ /* 0x040fe400078e020c */
[----:B------:R-:W3:Y:S02]  /*02d0*/  LDG.E R12, desc[UR4][R12.64] ;  /* 0x000000040c0c7981 */ /* 0x000ee4000c1e1900 */
[C---:B------:R-:W-:Y:S02]  /*02e0*/  IMAD.WIDE R8, R17.reuse, 0x4, R4 ;  /* 0x0000000411087825 */ /* 0x040fe400078e0204 */
[----:B------:R-:W4:Y:S02]  /*02f0*/  LDG.E R4, desc[UR4][R4.64] ;  /* 0x0000000404047981 */ /* 0x000f24000c1e1900 */
[C---:B------:R-:W-:Y:S02]  /*0300*/  IMAD.WIDE R6, R17.reuse, 0x4, R8 ;  /* 0x0000000411067825 */ /* 0x040fe400078e0208 */
[----:B------:R-:W5:Y:S02]  /*0310*/  LDG.E R8, desc[UR4][R8.64] ;  /* 0x0000000408087981 */ /* 0x000f64000c1e1900 */
[----:B------:R-:W-:-:S02]  /*0320*/  IMAD.WIDE R10, R17, 0x4, R6 ;  /* 0x00000004110a7825 */ /* 0x000fc400078e0206 */
[----:B------:R-:W5:Y:S04]  /*0330*/  LDG.E R5, desc[UR4][R2.64] ;  /* 0x0000000402057981 */ /* 0x000f68000c1e1900 */
[----:B------:R-:W5:Y:S01]  /*0340*/  LDG.E R6, desc[UR4][R6.64] ;  /* 0x0000000406067981 */ /* 0x000f62000c1e1900 */
[----:B0-----:R-:W-:-:S03]  /*0350*/  IMAD.WIDE R14, R17, 0x4, R10 ;  /* 0x00000004110e7825 */ /* 0x001fc600078e020a */
[----:B------:R-:W5:Y:S04]  /*0360*/  LDG.E R10, desc[UR4][R10.64] ;  /* 0x000000040a0a7981 */ /* 0x000f68000c1e1900 */
[----:B------:R-:W5:Y:S04]  /*0370*/  LDG.E R13, desc[UR4][R14.64] ;  /* 0x000000040e0d7981 */ /* 0x000f68000c1e1900 */
[----:B------:R-:W5:Y:S04]  /*0380*/  LDG.E R7, desc[UR4][R2.64+0x4] ;  /* 0x0000040402077981 */ /* 0x000f68000c1e1900 */
[----:B------:R-:W5:Y:S01]  /*0390*/  LDG.E R9, desc[UR4][R2.64+0xc] ;  /* 0x00000c0402097981 */ /* 0x000f62000c1e1900 */
[----:B--2---:R-:W-:Y:S01]  /*03a0*/  FFMA R26, R25, R26, R24 ;  /* 0x0000001a191a7223 */ /* 0x004fe20000000018 */
[----:B------:R-:W-:-:S02]  /*03b0*/  IMAD.WIDE R24, R17, 0x4, R14 ;  /* 0x0000000411187825 */ /* 0x000fc400078e020e */
[----:B------:R-:W2:Y:S04]  /*03c0*/  LDG.E R14, desc[UR4][R2.64+0x8] ;  /* 0x00000804020e7981 */ /* 0x000ea8000c1e1900 */
[----:B------:R-:W2:Y:S01]  /*03d0*/  LDG.E R24, desc[UR4][R24.64] ;  /* 0x0000000418187981 */ /* 0x000ea2000c1e1900 */
[----:B---3--:R-:W-:Y:S01]  /*03e0*/  FFMA R12, R23, R12, R26 ;  /* 0x0000000c170c7223 */ /* 0x008fe2000000001a */
[----:B------:R-:W-:-:S03]  /*03f0*/  IADD3 R22, PT, PT, R22, 0x8, RZ ;  /* 0x0000000816167810 */ /* 0x000fc60007ffe0ff */
[----:B----4-:R-:W-:Y:S01]  /*0400*/  FFMA R29, R29, R4, R12 ;  /* 0x000000041d1d7223 */ /* 0x010fe2000000000c */
[----:B------:R-:W-:-:S03]  /*0410*/  ISETP.NE.AND P1, PT, R22, RZ, PT ;  /* 0x000000ff1600720c */ /* 0x000fc60003f25270 */
[----:B-----5:R-:W-:Y:S01]  /*0420*/  FFMA R8, R28, R8, R29 ;  /* 0x000000081c087223 */ /* 0x020fe2000000001d */
[----:B------:R-:W-:-:S03]  /*0430*/  IADD3 R4, P2, PT, R2, 0x20, RZ ;  /* 0x0000002002047810 */ /* 0x000fc60007f5e0ff */
[----:B------:R-:W-:Y:S01]  /*0440*/  FFMA R6, R5, R6, R8 ;  /* 0x0000000605067223 */ /* 0x000fe20000000008 */
[----:B------:R-:W-:Y:S02]  /*0450*/  IADD3.X R5, PT, PT, RZ, R3, RZ, P2, !PT ;  /* 0x00000003ff057210 */ /* 0x000fe400017fe4ff */
[----:B------:R-:W-:Y:S01]  /*0460*/  LEA R18, R17, R18, 0x3 ;  /* 0x0000001211127211 */ /* 0x000fe200078e18ff */
[----:B------:R-:W-:-:S04]  /*0470*/  FFMA R7, R7, R10, R6 ;  /* 0x0000000a07077223 */ /* 0x000fc80000000006 */
[----:B--2---:R-:W-:-:S04]  /*0480*/  FFMA R14, R14, R13, R7 ;  /* 0x0000000d0e0e7223 */ /* 0x004fc80000000007 */
[----:B------:R-:W-:Y:S01]  /*0490*/  FFMA R24, R9, R24, R14 ;  /* 0x0000001809187223 */ /* 0x000fe2000000000e */
[----:B------:R-:W-:Y:S06]  /*04a0*/  @P1 BRA `(.L_x_7) ;  /* 0xfffffffc005c1947 */ /* 0x000fec000383ffff */
.L_x_6:
[----:B------:R-:W-:Y:S05]  /*04b0*/  @!P0 BRA `(.L_x_5) ;  /* 0x0000000000fc8947 */ /* 0x000fea0003800000 */
[----:B------:R-:W-:Y:S02]  /*04c0*/  ISETP.GE.U32.AND P1, PT, R27, 0x4, PT ;  /* 0x000000041b00780c */ /* 0x000fe40003f26070 */
[----:B------:R-:W-:-:S04]  /*04d0*/  LOP3.LUT R14, R19, 0x3, RZ, 0xc0, !PT ;  /* 0x00000003130e7812 */ /* 0x000fc800078ec0ff */
[----:B------:R-:W-:-:S07]  /*04e0*/  ISETP.NE.AND P0, PT, R14, RZ, PT ;  /* 0x000000ff0e00720c */ /* 0x000fce0003f05270 */
[----:B------:R-:W-:Y:S06]  /*04f0*/  @!P1 BRA `(.L_x_8) ;  /* 0x00000000006c9947 */ /* 0x000fec0003800000 */
[----:B------:R-:W0:Y:S01]  /*0500*/  LDC.64 R4, c[0x0][0x398] ;  /* 0x0000e600ff047b82 */ /* 0x000e220000000a00 */
[----:B------:R-:W1:Y:S01]  /*0510*/  LDCU.64 UR6, c[0x0][0x390] ;  /* 0x00007200ff0677ac */ /* 0x000e620008000a00 */
[----:B------:R-:W-:Y:S01]  /*0520*/  IMAD R7, R21, R17, R0 ;  /* 0x0000001115077224 */ /* 0x000fe200078e0200 */
[CC--:B------:R-:W-:Y:S02]  /*0530*/  IADD3 R3, PT, PT, R20.reuse, R21.reuse, RZ ;  /* 0x0000001514037210 */ /* 0x0c0fe40007ffe0ff */
[----:B------:R-:W-:-:S03]  /*0540*/  IADD3 R8, P1, PT, R20, R21, RZ ;  /* 0x0000001514087210 */ /* 0x000fc60007f3e0ff */
[----:B------:R-:W2:Y:S01]  /*0550*/  LDC.64 R12, c[0x0][0x390] ;  /* 0x0000e400ff0c7b82 */ /* 0x000ea20000000a00 */
[----:B0-----:R-:W-:-:S04]  /*0560*/  IMAD.WIDE R4, R7, 0x4, R4 ;  /* 0x0000000407047825 */ /* 0x001fc800078e0204 */
[----:B------:R-:W-:Y:S02]  /*0570*/  IMAD.WIDE R6, R17, 0x4, R4 ;  /* 0x0000000411067825 */ /* 0x000fe400078e0204 */
[----:B------:R-:W3:Y:S02]  /*0580*/  LDG.E R4, desc[UR4][R4.64] ;  /* 0x0000000404047981 */ /* 0x000ee4000c1e1900 */
[----:B--2---:R-:W-:Y:S01]  /*0590*/  IMAD.WIDE.U32 R12, R3, 0x4, R12 ;  /* 0x00000004030c7825 */ /* 0x004fe200078e000c */
[----:B------:R-:W-:Y:S02]  /*05a0*/  IADD3.X R3, PT, PT, RZ, RZ, RZ, P1, !PT ;  /* 0x000000ffff037210 */ /* 0x000fe40000ffe4ff */
[----:B-1----:R-:W-:-:S03]  /*05b0*/  LEA R2, P1, R8, UR6, 0x2 ;  /* 0x0000000608027c11 */ /* 0x002fc6000f8210ff */
[----:B------:R-:W3:Y:S01]  /*05c0*/  LDG.E R13, desc[UR4][R12.64] ;  /* 0x000000040c0d7981 */ /* 0x000ee2000c1e1900 */
[----:B------:R-:W-:Y:S01]  /*05d0*/  LEA.HI.X R3, R8, UR7, R3, 0x2, P1 ;  /* 0x0000000708037c11 */ /* 0x000fe200088f1403 */
[C---:B------:R-:W-:Y:S02]  /*05e0*/  IMAD.WIDE R8, R17.reuse, 0x4, R6 ;  /* 0x0000000411087825 */ /* 0x040fe400078e0206 */
[----:B------:R-:W2:Y:S04]  /*05f0*/  LDG.E R6, desc[UR4][R6.64] ;  /* 0x0000000406067981 */ /* 0x000ea8000c1e1900 */
[----:B------:R-:W2:Y:S01]  /*0600*/  LDG.E R15, desc[UR4][R2.64+0x4] ;  /* 0x00000404020f7981 */ /* 0x000ea2000c1e1900 */
[----:B------:R-:W-:-:S03]  /*0610*/  IMAD.WIDE R10, R17, 0x4, R8 ;  /* 0x00000004110a7825 */ /* 0x000fc600078e0208 */
[----:B------:R-:W4:Y:S04]  /*0620*/  LDG.E R22, desc[UR4][R8.64] ;  /* 0x0000000408167981 */ /* 0x000f28000c1e1900 */
[----:B------:R-:W4:Y:S04]  /*0630*/  LDG.E R18, desc[UR4][R2.64+0x8] ;  /* 0x0000080402127981 */ /* 0x000f28000c1e1900 */
[----:B------:R-:W5:Y:S04]  /*0640*/  LDG.E R26, desc[UR4][R2.64+0xc] ;  /* 0x00000c04021a7981 */ /* 0x000f68000c1e1900 */
[----:B------:R-:W5:Y:S01]  /*0650*/  LDG.E R10, desc[UR4][R10.64] ;  /* 0x000000040a0a7981 */ /* 0x000f62000c1e1900 */
[----:B------:R-:W-:Y:S01]  /*0660*/  IADD3 R21, PT, PT, R21, 0x4, RZ ;  /* 0x0000000415157810 */ /* 0x000fe20007ffe0ff */
[----:B---3--:R-:W-:-:S04]  /*0670*/  FFMA R24, R13, R4, R24 ;  /* 0x000000040d187223 */ /* 0x008fc80000000018 */
[----:B--2---:R-:W-:-:S04]  /*0680*/  FFMA R15, R15, R6, R24 ;  /* 0x000000060f0f7223 */ /* 0x004fc80000000018 */
[----:B----4-:R-:W-:-:S04]  /*0690*/  FFMA R15, R18, R22, R15 ;  /* 0x00000016120f7223 */ /* 0x010fc8000000000f */
[----:B-----5:R-:W-:-:S07]  /*06a0*/  FFMA R24, R26, R10, R15 ;  /* 0x0000000a1a187223 */ /* 0x020fce000000000f */
.L_x_8:
[----:B------:R-:W-:Y:S05]  /*06b0*/  @!P0 BRA `(.L_x_5) ;  /* 0x00000000007c8947 */ /* 0x000fea0003800000 */
[----:B------:R-:W-:Y:S01]  /*06c0*/  ISETP.NE.AND P1, PT, R14, 0x1, PT ;  /* 0x000000010e00780c */ /* 0x000fe20003f25270 */
[----:B------:R-:W0:Y:S01]  /*06d0*/  LDC.64 R10, c[0x0][0x390] ;  /* 0x0000e400ff0a7b82 */ /* 0x000e220000000a00 */
[----:B------:R-:W-:-:S04]  /*06e0*/  LOP3.LUT R19, R19, 0x1, RZ, 0xc0, !PT ;  /* 0x0000000113137812 */ /* 0x000fc800078ec0ff */
[----:B------:R-:W-:-:S03]  /*06f0*/  ISETP.NE.U32.AND P0, PT, R19, 0x1, PT ;  /* 0x000000011300780c */ /* 0x000fc60003f05070 */
[----:B------:R-:W1:Y:S04]  /*0700*/  LDC.64 R8, c[0x0][0x398] ;  /* 0x0000e600ff087b82 */ /* 0x000e680000000a00 */
[CC--:B------:R-:W-:Y:S02]  /*0710*/  @P1 IADD3 R13, PT, PT, R20.reuse, R21.reuse, RZ ;  /* 0x00000015140d1210 */ /* 0x0c0fe40007ffe0ff */
[----:B------:R-:W-:Y:S02]  /*0720*/  @P1 IADD3 R12, P2, PT, R20, R21, RZ ;  /* 0x00000015140c1210 */ /* 0x000fe40007f5e0ff */
[----:B------:R-:W2:Y:S02]  /*0730*/  @P1 LDC.64 R2, c[0x0][0x390] ;  /* 0x0000e400ff021b82 */ /* 0x000ea40000000a00 */
[----:B------:R-:W-:-:S06]  /*0740*/  @P1 IADD3.X R14, PT, PT, RZ, RZ, RZ, P2, !PT ;  /* 0x000000ffff0e1210 */ /* 0x000fcc00017fe4ff */
[----:B------:R-:W3:Y:S01]  /*0750*/  LDC.64 R4, c[0x0][0x390] ;  /* 0x0000e400ff047b82 */ /* 0x000ee20000000a00 */
[----:B0-----:R-:W-:-:S04]  /*0760*/  @P1 IMAD.WIDE.U32 R10, R13, 0x4, R10 ;  /* 0x000000040d0a1825 */ /* 0x001fc800078e000a */
[C---:B------:R-:W-:Y:S01]  /*0770*/  @P1 IMAD R13, R21.reuse, R17, R0 ;  /* 0x00000011150d1224 */ /* 0x040fe200078e0200 */
[----:B------:R-:W-:Y:S01]  /*0780*/  @P1 IADD3 R21, PT, PT, R21, 0x2, RZ ;  /* 0x0000000215151810 */ /* 0x000fe20007ffe0ff */
[----:B------:R-:W4:Y:S01]  /*0790*/  @P1 LDG.E R11, desc[UR4][R10.64] ;  /* 0x000000040a0b1981 */ /* 0x000f22000c1e1900 */
[----:B------:R-:W0:Y:S01]  /*07a0*/  LDC.64 R6, c[0x0][0x398] ;  /* 0x0000e600ff067b82 */ /* 0x000e220000000a00 */
[----:B-1----:R-:W-:Y:S01]  /*07b0*/  @P1 IMAD.WIDE R8, R13, 0x4, R8 ;  /* 0x000000040d081825 */ /* 0x002fe200078e0208 */
[----:B------:R-:W-:Y:S02]  /*07c0*/  @!P0 IADD3 R15, PT, PT, R20, R21, RZ ;  /* 0x00000015140f8210 */ /* 0x000fe40007ffe0ff */
[----:B--2---:R-:W-:Y:S01]  /*07d0*/  @P1 LEA R2, P2, R12, R2, 0x2 ;  /* 0x000000020c021211 */ /* 0x004fe200078410ff */
[----:B------:R-:W-:-:S03]  /*07e0*/  @!P0 IMAD R21, R21, R17, R0 ;  /* 0x0000001115158224 */ /* 0x000fc600078e0200 */
[----:B------:R-:W-:Y:S01]  /*07f0*/  @P1 LEA.HI.X R3, R12, R3, R14, 0x2, P2 ;  /* 0x000000030c031211 */ /* 0x000fe200010f140e */
[----:B------:R-:W-:Y:S01]  /*0800*/  @P1 IMAD.WIDE R12, R17, 0x4, R8 ;  /* 0x00000004110c1825 */ /* 0x000fe200078e0208 */
[----:B------:R-:W4:Y:S03]  /*0810*/  @P1 LDG.E R14, desc[UR4][R8.64] ;  /* 0x00000004080e1981 */ /* 0x000f26000c1e1900 */
[----:B---3--:R-:W-:Y:S01]  /*0820*/  @!P0 IMAD.WIDE.U32 R4, R15, 0x4, R4 ;  /* 0x000000040f048825 */ /* 0x008fe200078e0004 */
[----:B------:R-:W2:Y:S04]  /*0830*/  @P1 LDG.E R2, desc[UR4][R2.64+0x4] ;  /* 0x0000040402021981 */ /* 0x000ea8000c1e1900 */
[----:B------:R-:W2:Y:S01]  /*0840*/  @P1 LDG.E R12, desc[UR4][R12.64] ;  /* 0x000000040c0c1981 */ /* 0x000ea2000c1e1900 */
[----:B0-----:R-:W-:-:S03]  /*0850*/  @!P0 IMAD.WIDE R6, R21, 0x4, R6 ;  /* 0x0000000415068825 */ /* 0x001fc600078e0206 */
[----:B------:R-:W3:Y:S04]  /*0860*/  @!P0 LDG.E R5, desc[UR4][R4.64] ;  /* 0x0000000404058981 */ /* 0x000ee8000c1e1900 */
[----:B------:R-:W3:Y:S01]  /*0870*/  @!P0 LDG.E R6, desc[UR4][R6.64] ;  /* 0x0000000406068981 */ /* 0x000ee2000c1e1900 */
[----:B----4-:R-:W-:-:S04]  /*0880*/  @P1 FFMA R11, R11, R14, R24 ;  /* 0x0000000e0b0b1223 */ /* 0x010fc80000000018 */
[----:B--2---:R-:W-:-:S04]  /*0890*/  @P1 FFMA R24, R2, R12, R11 ;  /* 0x0000000c02181223 */ /* 0x004fc8000000000b */
[----:B---3--:R-:W-:-:S07]  /*08a0*/  @!P0 FFMA R24, R5, R6, R24 ;  /* 0x0000000605188223 */ /* 0x008fce0000000018 */
.L_x_5:
[----:B------:R-:W0:Y:S01]  /*08b0*/  LDC.64 R2, c[0x0][0x3a8] ;  /* 0x0000ea00ff027b82 */ /* 0x000e220000000a00 */
[----:B------:R-:W-:Y:S01]  /*08c0*/  IMAD R17, R16, R17, R0 ;  /* 0x0000001110117224 */ /* 0x000fe200078e0200 */
        /* <DEDUP_REMOVED lines=8> */
.L_x_9:
        /* <DEDUP_REMOVED lines=11> */
.L_x_18:


//--------------------- .text._Z11sgemm_naiveiiifPKfS0_fPf --------------------------
	.section	.text._Z11sgemm_naiveiiifPKfS0_fPf,"ax",@progbits
	.align	128
        .global         _Z11sgemm_naiveiiifPKfS0_fPf
        .type           _Z11sgemm_naiveiiifPKfS0_fPf,@function
        .size           _Z11sgemm_naiveiiifPKfS0_fPf,(.L_x_19 - _Z11sgemm_naiveiiifPKfS0_fPf)
        .other          _Z11sgemm_naiveiiifPKfS0_fPf,@"STO_CUDA_ENTRY STV_DEFAULT"
_Z11sgemm_naiveiiifPKfS0_fPf:
.text._Z11sgemm_naiveiiifPKfS0_fPf:
        /* <DEDUP_REMOVED lines=34> */
.L_x_12:
        /* <DEDUP_REMOVED lines=41> */
.L_x_11:
        /* <DEDUP_REMOVED lines=32> */
.L_x_13:
        /* <DEDUP_REMOVED lines=32> */
.L_x_10:
        /* <DEDUP_REMOVED lines=10> */
.L_x_14:
        /* <DEDUP_REMOVED lines=11> */
.L_x_19:


//--------------------- .nv.shared.reserved.0     --------------------------
	.section	.nv.shared.reserved.0,"aw",@nobits
	.weak		__nv_reservedSMEM_offset_0_alias
	.size		__nv_reservedSMEM_offset_0_alias, 0, 64
	.other		__nv_reservedSMEM_offset_0_alias,@"STO_CUDA_RESERVED_SHARED STV_DEFAULT"
__nv_reservedSMEM_offset_0_alias:
	.zero		0
	.zero		64


//--------------------- .nv.shared._Z22sgemm_shared_mem_cacheILi32EEviiifPKfS1_fPf --------------------------
	.section	.nv.shared._Z22sgemm_shared_mem_cacheILi32EEviiifPKfS1_fPf,"aw",@nobits
	.sectionflags	@""
	.align	4
.nv.shared._Z22sgemm_shared_mem_cacheILi32EEviiifPKfS1_fPf:
	.zero		9216


//--------------------- .nv.constant0._Z22sgemm_2D_thread_tilingILi128ELi128ELi8ELi8ELi8EEviiifPKfS1_fPf --------------------------
	.section	.nv.constant0._Z22sgemm_2D_thread_tilingILi128ELi128ELi8ELi8ELi8EEviiifPKfS1_fPf,"a",@progbits
	.sectionflags	@""
	.align	4
.nv.constant0._Z22sgemm_2D_thread_tilingILi128ELi128ELi8ELi8ELi8EEviiifPKfS1_fPf:
	.zero		944


//--------------------- .nv.constant0._Z22sgemm_1D_thread_tilingILi64ELi64ELi8ELi8EEviiifPKfS1_fPf --------------------------
	.section	.nv.constant0._Z22sgemm_1D_thread_tilingILi64ELi64ELi8ELi8EEviiifPKfS1_fPf,"a",@progbits
	.sectionflags	@""
	.align	4
.nv.constant0._Z22sgemm_1D_thread_tilingILi64ELi64ELi8ELi8EEviiifPKfS1_fPf:
	.zero		944


//--------------------- .nv.constant0._Z22sgemm_shared_mem_cacheILi32EEviiifPKfS1_fPf --------------------------
	.section	.nv.constant0._Z22sgemm_shared_mem_cacheILi32EEviiifPKfS1_fPf,"a",@progbits
	.sectionflags	@""
	.align	4
.nv.constant0._Z22sgemm_shared_mem_cacheILi32EEviiifPKfS1_fPf:
	.zero		944


//--------------------- .nv.constant0._Z23sgemm_global_coalescingiiifPKfS0_fPf --------------------------
	.section	.nv.constant0._Z23sgemm_global_coalescingiiifPKfS0_fPf,"a",@progbits
	.sectionflags	@""
	.align	4
.nv.constant0._Z23sgemm_global_coalescingiiifPKfS0_fPf:
	.zero		944


//--------------------- .nv.constant0._Z11sgemm_naiveiiifPKfS0_fPf --------------------------
	.section	.nv.constant0._Z11sgemm_naiveiiifPKfS0_fPf,"a",@progbits
	.sectionflags	@""
	.align	4
.nv.constant0._Z11sgemm_naiveiiifPKfS0_fPf:
	.zero		944


//--------------------- SYMBOLS --------------------------

	.type		.nv.reservedSmem.offset0,@object
	.size		.nv.reservedSmem.offset0,0x4
	.type		.nv.reservedSmem.cap,@object
	.size		.nv.reservedSmem.cap,0x4
